//
// Generated by NVIDIA NVVM Compiler
//
// Compiler Build ID: CL-36424714
// Cuda compilation tools, release 13.0, V13.0.88
// Based on NVVM 20.0.0
//

.version 9.0
.target sm_100
.address_size 64

	// .globl	candidate1
// _ZZ10candidate1E15pad_temp_shared has been demoted
// _ZZ10candidate1E13kernel_shared has been demoted

.visible .entry candidate1(
	.param .u64 .ptr .align 1 candidate1_param_0,
	.param .u64 .ptr .align 1 candidate1_param_1,
	.param .u64 .ptr .align 1 candidate1_param_2
)
.maxntid 112
{
	.local .align 8 .b8 	__local_depot0[56];
	.reg .b64 	%SP;
	.reg .b64 	%SPL;
	.reg .pred 	%p<8>;
	.reg .b16 	%rs<7>;
	.reg .b32 	%r<174>;
	.reg .b32 	%f<596>;
	.reg .b64 	%rd<76>;
	// demoted variable
	.shared .align 4 .b8 _ZZ10candidate1E15pad_temp_shared[25088];
	// demoted variable
	.shared .align 4 .b8 _ZZ10candidate1E13kernel_shared[16384];
	mov.u64 	%SPL, __local_depot0;
	add.u64 	%rd1, %SPL, 0;
	mov.f32 	%f225, 0f00000000;
	st.local.v2.f32 	[%rd1], {%f225, %f225};
	st.local.v2.f32 	[%rd1+8], {%f225, %f225};
	st.local.v2.f32 	[%rd1+16], {%f225, %f225};
	st.local.v2.f32 	[%rd1+24], {%f225, %f225};
	st.local.v2.f32 	[%rd1+32], {%f225, %f225};
	st.local.v2.f32 	[%rd1+40], {%f225, %f225};
	st.local.v2.f32 	[%rd1+48], {%f225, %f225};
	mov.u32 	%r10, %tid.x;
	cvt.u16.u32 	%rs1, %r10;
	mul.lo.s16 	%rs2, %rs1, 147;
	shr.u16 	%rs3, %rs2, 10;
	mul.lo.s16 	%rs4, %rs3, 7;
	sub.s16 	%rs5, %rs1, %rs4;
	mul.lo.s16 	%rs6, %rs5, 7;
	cvt.u32.u16 	%r11, %rs6;
	and.b32  	%r1, %r11, 255;
	cvt.u32.u16 	%r2, %rs3;
	mov.b32 	%r171, 0;
	shl.b32 	%r15, %r10, 2;
	mov.u32 	%r16, _ZZ10candidate1E15pad_temp_shared;
	add.s32 	%r17, %r16, %r15;
	mov.u32 	%r19, %ctaid.x;
	shl.b32 	%r20, %r19, 16;
$L__BB0_1:
	ld.param.u64 	%rd74, [candidate1_param_1];
	ld.param.u64 	%rd73, [candidate1_param_0];
	setp.gt.u32 	%p2, %r10, 63;
	bar.sync 	0;
	mul.lo.s32 	%r13, %r171, 6272;
	or.b32  	%r14, %r13, %r10;
	cvta.to.global.u64 	%rd7, %rd73;
	mul.wide.u32 	%rd8, %r14, 4;
	add.s64 	%rd9, %rd7, %rd8;
	ld.global.nc.f32 	%f226, [%rd9];
	st.shared.f32 	[%r17], %f226;
	ld.global.nc.f32 	%f227, [%rd9+448];
	st.shared.f32 	[%r17+448], %f227;
	ld.global.nc.f32 	%f228, [%rd9+896];
	st.shared.f32 	[%r17+896], %f228;
	ld.global.nc.f32 	%f229, [%rd9+1344];
	st.shared.f32 	[%r17+1344], %f229;
	ld.global.nc.f32 	%f230, [%rd9+1792];
	st.shared.f32 	[%r17+1792], %f230;
	ld.global.nc.f32 	%f231, [%rd9+2240];
	st.shared.f32 	[%r17+2240], %f231;
	ld.global.nc.f32 	%f232, [%rd9+2688];
	st.shared.f32 	[%r17+2688], %f232;
	ld.global.nc.f32 	%f233, [%rd9+3136];
	st.shared.f32 	[%r17+3136], %f233;
	ld.global.nc.f32 	%f234, [%rd9+3584];
	st.shared.f32 	[%r17+3584], %f234;
	ld.global.nc.f32 	%f235, [%rd9+4032];
	st.shared.f32 	[%r17+4032], %f235;
	ld.global.nc.f32 	%f236, [%rd9+4480];
	st.shared.f32 	[%r17+4480], %f236;
	ld.global.nc.f32 	%f237, [%rd9+4928];
	st.shared.f32 	[%r17+4928], %f237;
	ld.global.nc.f32 	%f238, [%rd9+5376];
	st.shared.f32 	[%r17+5376], %f238;
	ld.global.nc.f32 	%f239, [%rd9+5824];
	st.shared.f32 	[%r17+5824], %f239;
	ld.global.nc.f32 	%f240, [%rd9+6272];
	st.shared.f32 	[%r17+6272], %f240;
	ld.global.nc.f32 	%f241, [%rd9+6720];
	st.shared.f32 	[%r17+6720], %f241;
	ld.global.nc.f32 	%f242, [%rd9+7168];
	st.shared.f32 	[%r17+7168], %f242;
	ld.global.nc.f32 	%f243, [%rd9+7616];
	st.shared.f32 	[%r17+7616], %f243;
	ld.global.nc.f32 	%f244, [%rd9+8064];
	st.shared.f32 	[%r17+8064], %f244;
	ld.global.nc.f32 	%f245, [%rd9+8512];
	st.shared.f32 	[%r17+8512], %f245;
	ld.global.nc.f32 	%f246, [%rd9+8960];
	st.shared.f32 	[%r17+8960], %f246;
	ld.global.nc.f32 	%f247, [%rd9+9408];
	st.shared.f32 	[%r17+9408], %f247;
	ld.global.nc.f32 	%f248, [%rd9+9856];
	st.shared.f32 	[%r17+9856], %f248;
	ld.global.nc.f32 	%f249, [%rd9+10304];
	st.shared.f32 	[%r17+10304], %f249;
	ld.global.nc.f32 	%f250, [%rd9+10752];
	st.shared.f32 	[%r17+10752], %f250;
	ld.global.nc.f32 	%f251, [%rd9+11200];
	st.shared.f32 	[%r17+11200], %f251;
	ld.global.nc.f32 	%f252, [%rd9+11648];
	st.shared.f32 	[%r17+11648], %f252;
	ld.global.nc.f32 	%f253, [%rd9+12096];
	st.shared.f32 	[%r17+12096], %f253;
	ld.global.nc.f32 	%f254, [%rd9+12544];
	st.shared.f32 	[%r17+12544], %f254;
	ld.global.nc.f32 	%f255, [%rd9+12992];
	st.shared.f32 	[%r17+12992], %f255;
	ld.global.nc.f32 	%f256, [%rd9+13440];
	st.shared.f32 	[%r17+13440], %f256;
	ld.global.nc.f32 	%f257, [%rd9+13888];
	st.shared.f32 	[%r17+13888], %f257;
	ld.global.nc.f32 	%f258, [%rd9+14336];
	st.shared.f32 	[%r17+14336], %f258;
	ld.global.nc.f32 	%f259, [%rd9+14784];
	st.shared.f32 	[%r17+14784], %f259;
	ld.global.nc.f32 	%f260, [%rd9+15232];
	st.shared.f32 	[%r17+15232], %f260;
	ld.global.nc.f32 	%f261, [%rd9+15680];
	st.shared.f32 	[%r17+15680], %f261;
	ld.global.nc.f32 	%f262, [%rd9+16128];
	st.shared.f32 	[%r17+16128], %f262;
	ld.global.nc.f32 	%f263, [%rd9+16576];
	st.shared.f32 	[%r17+16576], %f263;
	ld.global.nc.f32 	%f264, [%rd9+17024];
	st.shared.f32 	[%r17+17024], %f264;
	ld.global.nc.f32 	%f265, [%rd9+17472];
	st.shared.f32 	[%r17+17472], %f265;
	ld.global.nc.f32 	%f266, [%rd9+17920];
	st.shared.f32 	[%r17+17920], %f266;
	ld.global.nc.f32 	%f267, [%rd9+18368];
	st.shared.f32 	[%r17+18368], %f267;
	ld.global.nc.f32 	%f268, [%rd9+18816];
	st.shared.f32 	[%r17+18816], %f268;
	ld.global.nc.f32 	%f269, [%rd9+19264];
	st.shared.f32 	[%r17+19264], %f269;
	ld.global.nc.f32 	%f270, [%rd9+19712];
	st.shared.f32 	[%r17+19712], %f270;
	ld.global.nc.f32 	%f271, [%rd9+20160];
	st.shared.f32 	[%r17+20160], %f271;
	ld.global.nc.f32 	%f272, [%rd9+20608];
	st.shared.f32 	[%r17+20608], %f272;
	ld.global.nc.f32 	%f273, [%rd9+21056];
	st.shared.f32 	[%r17+21056], %f273;
	ld.global.nc.f32 	%f274, [%rd9+21504];
	st.shared.f32 	[%r17+21504], %f274;
	ld.global.nc.f32 	%f275, [%rd9+21952];
	st.shared.f32 	[%r17+21952], %f275;
	ld.global.nc.f32 	%f276, [%rd9+22400];
	st.shared.f32 	[%r17+22400], %f276;
	ld.global.nc.f32 	%f277, [%rd9+22848];
	st.shared.f32 	[%r17+22848], %f277;
	ld.global.nc.f32 	%f278, [%rd9+23296];
	st.shared.f32 	[%r17+23296], %f278;
	ld.global.nc.f32 	%f279, [%rd9+23744];
	st.shared.f32 	[%r17+23744], %f279;
	ld.global.nc.f32 	%f280, [%rd9+24192];
	st.shared.f32 	[%r17+24192], %f280;
	ld.global.nc.f32 	%f281, [%rd9+24640];
	st.shared.f32 	[%r17+24640], %f281;
	shl.b32 	%r18, %r171, 7;
	or.b32  	%r21, %r20, %r10;
	add.s32 	%r22, %r21, %r18;
	cvta.to.global.u64 	%rd10, %rd74;
	mul.wide.u32 	%rd11, %r22, 4;
	add.s64 	%rd12, %rd10, %rd11;
	ld.global.nc.f32 	%f282, [%rd12];
	mov.u32 	%r23, _ZZ10candidate1E13kernel_shared;
	add.s32 	%r4, %r23, %r15;
	st.shared.f32 	[%r4], %f282;
	add.s32 	%r24, %r10, 112;
	and.b32  	%r25, %r24, 127;
	or.b32  	%r26, %r25, %r20;
	shl.b32 	%r27, %r10, 4;
	add.s32 	%r28, %r27, 1792;
	and.b32  	%r29, %r28, 2048;
	or.b32  	%r30, %r26, %r29;
	add.s32 	%r31, %r30, %r18;
	mul.wide.u32 	%rd13, %r31, 4;
	add.s64 	%rd14, %rd10, %rd13;
	ld.global.nc.f32 	%f283, [%rd14];
	st.shared.f32 	[%r4+448], %f283;
	add.s32 	%r32, %r10, 96;
	and.b32  	%r33, %r32, 127;
	or.b32  	%r34, %r33, %r20;
	add.s32 	%r35, %r27, 3584;
	and.b32  	%r36, %r35, 6144;
	or.b32  	%r37, %r34, %r36;
	add.s32 	%r38, %r37, %r18;
	mul.wide.u32 	%rd15, %r38, 4;
	add.s64 	%rd16, %rd10, %rd15;
	ld.global.nc.f32 	%f284, [%rd16];
	st.shared.f32 	[%r4+896], %f284;
	add.s32 	%r39, %r10, 80;
	and.b32  	%r40, %r39, 127;
	or.b32  	%r41, %r40, %r20;
	add.s32 	%r42, %r27, 5376;
	and.b32  	%r43, %r42, 6144;
	or.b32  	%r44, %r41, %r43;
	add.s32 	%r45, %r44, %r18;
	mul.wide.u32 	%rd17, %r45, 4;
	add.s64 	%rd18, %rd10, %rd17;
	ld.global.nc.f32 	%f285, [%rd18];
	st.shared.f32 	[%r4+1344], %f285;
	xor.b32  	%r46, %r10, 64;
	or.b32  	%r47, %r46, %r20;
	add.s32 	%r48, %r27, 7168;
	and.b32  	%r49, %r48, 14336;
	or.b32  	%r50, %r47, %r49;
	add.s32 	%r51, %r50, %r18;
	mul.wide.u32 	%rd19, %r51, 4;
	add.s64 	%rd20, %rd10, %rd19;
	ld.global.nc.f32 	%f286, [%rd20];
	st.shared.f32 	[%r4+1792], %f286;
	add.s32 	%r52, %r10, 48;
	and.b32  	%r53, %r52, 127;
	or.b32  	%r54, %r53, %r20;
	add.s32 	%r55, %r27, 8960;
	and.b32  	%r56, %r55, 10240;
	or.b32  	%r57, %r54, %r56;
	add.s32 	%r58, %r57, %r18;
	mul.wide.u32 	%rd21, %r58, 4;
	add.s64 	%rd22, %rd10, %rd21;
	ld.global.nc.f32 	%f287, [%rd22];
	st.shared.f32 	[%r4+2240], %f287;
	add.s32 	%r59, %r10, 32;
	and.b32  	%r60, %r59, 127;
	or.b32  	%r61, %r60, %r20;
	add.s32 	%r62, %r27, 10752;
	and.b32  	%r63, %r62, 14336;
	or.b32  	%r64, %r61, %r63;
	add.s32 	%r65, %r64, %r18;
	mul.wide.u32 	%rd23, %r65, 4;
	add.s64 	%rd24, %rd10, %rd23;
	ld.global.nc.f32 	%f288, [%rd24];
	st.shared.f32 	[%r4+2688], %f288;
	add.s32 	%r66, %r22, 16;
	mul.wide.u32 	%rd25, %r66, 4;
	add.s64 	%rd2, %rd10, %rd25;
	ld.global.nc.f32 	%f289, [%rd2+49152];
	st.shared.f32 	[%r4+3136], %f289;
	ld.global.nc.f32 	%f290, [%rd12+57344];
	st.shared.f32 	[%r4+3584], %f290;
	add.s32 	%r67, %r27, 16128;
	and.b32  	%r68, %r67, 30720;
	or.b32  	%r69, %r26, %r68;
	add.s32 	%r70, %r69, %r18;
	mul.wide.u32 	%rd26, %r70, 4;
	add.s64 	%rd27, %rd10, %rd26;
	ld.global.nc.f32 	%f291, [%rd27];
	st.shared.f32 	[%r4+4032], %f291;
	add.s32 	%r71, %r27, 17920;
	and.b32  	%r72, %r71, 18432;
	or.b32  	%r73, %r34, %r72;
	add.s32 	%r74, %r73, %r18;
	mul.wide.u32 	%rd28, %r74, 4;
	add.s64 	%rd29, %rd10, %rd28;
	ld.global.nc.f32 	%f292, [%rd29];
	st.shared.f32 	[%r4+4480], %f292;
	add.s32 	%r75, %r27, 19712;
	and.b32  	%r76, %r75, 22528;
	or.b32  	%r77, %r41, %r76;
	add.s32 	%r78, %r77, %r18;
	mul.wide.u32 	%rd30, %r78, 4;
	add.s64 	%rd31, %rd10, %rd30;
	ld.global.nc.f32 	%f293, [%rd31];
	st.shared.f32 	[%r4+4928], %f293;
	add.s32 	%r79, %r27, 21504;
	and.b32  	%r80, %r79, 22528;
	or.b32  	%r81, %r47, %r80;
	add.s32 	%r82, %r81, %r18;
	mul.wide.u32 	%rd32, %r82, 4;
	add.s64 	%rd33, %rd10, %rd32;
	ld.global.nc.f32 	%f294, [%rd33];
	st.shared.f32 	[%r4+5376], %f294;
	add.s32 	%r83, %r27, 23296;
	and.b32  	%r84, %r83, 30720;
	or.b32  	%r85, %r54, %r84;
	add.s32 	%r86, %r85, %r18;
	mul.wide.u32 	%rd34, %r86, 4;
	add.s64 	%rd35, %rd10, %rd34;
	ld.global.nc.f32 	%f295, [%rd35];
	st.shared.f32 	[%r4+5824], %f295;
	add.s32 	%r87, %r27, 25088;
	and.b32  	%r88, %r87, 26624;
	or.b32  	%r89, %r61, %r88;
	add.s32 	%r90, %r89, %r18;
	mul.wide.u32 	%rd36, %r90, 4;
	add.s64 	%rd37, %rd10, %rd36;
	ld.global.nc.f32 	%f296, [%rd37];
	st.shared.f32 	[%r4+6272], %f296;
	ld.global.nc.f32 	%f297, [%rd2+106496];
	st.shared.f32 	[%r4+6720], %f297;
	ld.global.nc.f32 	%f298, [%rd12+114688];
	st.shared.f32 	[%r4+7168], %f298;
	add.s32 	%r91, %r27, 30464;
	and.b32  	%r92, %r91, 30720;
	or.b32  	%r93, %r26, %r92;
	add.s32 	%r94, %r93, %r18;
	mul.wide.u32 	%rd38, %r94, 4;
	add.s64 	%rd39, %rd10, %rd38;
	ld.global.nc.f32 	%f299, [%rd39];
	st.shared.f32 	[%r4+7616], %f299;
	add.s32 	%r95, %r27, 32256;
	and.b32  	%r96, %r95, 63488;
	or.b32  	%r97, %r34, %r96;
	add.s32 	%r98, %r97, %r18;
	mul.wide.u32 	%rd40, %r98, 4;
	add.s64 	%rd41, %rd10, %rd40;
	ld.global.nc.f32 	%f300, [%rd41];
	st.shared.f32 	[%r4+8064], %f300;
	add.s32 	%r99, %r27, 34048;
	and.b32  	%r100, %r99, 34816;
	or.b32  	%r101, %r41, %r100;
	add.s32 	%r102, %r101, %r18;
	mul.wide.u32 	%rd42, %r102, 4;
	add.s64 	%rd43, %rd10, %rd42;
	ld.global.nc.f32 	%f301, [%rd43];
	st.shared.f32 	[%r4+8512], %f301;
	add.s32 	%r103, %r27, 35840;
	and.b32  	%r104, %r103, 38912;
	or.b32  	%r105, %r47, %r104;
	add.s32 	%r106, %r105, %r18;
	mul.wide.u32 	%rd44, %r106, 4;
	add.s64 	%rd45, %rd10, %rd44;
	ld.global.nc.f32 	%f302, [%rd45];
	st.shared.f32 	[%r4+8960], %f302;
	add.s32 	%r107, %r27, 37632;
	and.b32  	%r108, %r107, 38912;
	or.b32  	%r109, %r54, %r108;
	add.s32 	%r110, %r109, %r18;
	mul.wide.u32 	%rd46, %r110, 4;
	add.s64 	%rd47, %rd10, %rd46;
	ld.global.nc.f32 	%f303, [%rd47];
	st.shared.f32 	[%r4+9408], %f303;
	add.s32 	%r111, %r27, 39424;
	and.b32  	%r112, %r111, 47104;
	or.b32  	%r113, %r61, %r112;
	add.s32 	%r114, %r113, %r18;
	mul.wide.u32 	%rd48, %r114, 4;
	add.s64 	%rd49, %rd10, %rd48;
	ld.global.nc.f32 	%f304, [%rd49];
	st.shared.f32 	[%r4+9856], %f304;
	ld.global.nc.f32 	%f305, [%rd2+163840];
	st.shared.f32 	[%r4+10304], %f305;
	ld.global.nc.f32 	%f306, [%rd12+172032];
	st.shared.f32 	[%r4+10752], %f306;
	add.s32 	%r115, %r27, 44800;
	and.b32  	%r116, %r115, 47104;
	or.b32  	%r117, %r26, %r116;
	add.s32 	%r118, %r117, %r18;
	mul.wide.u32 	%rd50, %r118, 4;
	add.s64 	%rd51, %rd10, %rd50;
	ld.global.nc.f32 	%f307, [%rd51];
	st.shared.f32 	[%r4+11200], %f307;
	add.s32 	%r119, %r27, 46592;
	and.b32  	%r120, %r119, 47104;
	or.b32  	%r121, %r34, %r120;
	add.s32 	%r122, %r121, %r18;
	mul.wide.u32 	%rd52, %r122, 4;
	add.s64 	%rd53, %rd10, %rd52;
	ld.global.nc.f32 	%f308, [%rd53];
	st.shared.f32 	[%r4+11648], %f308;
	add.s32 	%r123, %r27, 48384;
	and.b32  	%r124, %r123, 63488;
	or.b32  	%r125, %r41, %r124;
	add.s32 	%r126, %r125, %r18;
	mul.wide.u32 	%rd54, %r126, 4;
	add.s64 	%rd55, %rd10, %rd54;
	ld.global.nc.f32 	%f309, [%rd55];
	st.shared.f32 	[%r4+12096], %f309;
	add.s32 	%r127, %r27, 50176;
	and.b32  	%r128, %r127, 51200;
	or.b32  	%r129, %r47, %r128;
	add.s32 	%r130, %r129, %r18;
	mul.wide.u32 	%rd56, %r130, 4;
	add.s64 	%rd57, %rd10, %rd56;
	ld.global.nc.f32 	%f310, [%rd57];
	st.shared.f32 	[%r4+12544], %f310;
	add.s32 	%r131, %r27, 51968;
	and.b32  	%r132, %r131, 55296;
	or.b32  	%r133, %r54, %r132;
	add.s32 	%r134, %r133, %r18;
	mul.wide.u32 	%rd58, %r134, 4;
	add.s64 	%rd59, %rd10, %rd58;
	ld.global.nc.f32 	%f311, [%rd59];
	st.shared.f32 	[%r4+12992], %f311;
	add.s32 	%r135, %r27, 53760;
	and.b32  	%r136, %r135, 55296;
	or.b32  	%r137, %r61, %r136;
	add.s32 	%r138, %r137, %r18;
	mul.wide.u32 	%rd60, %r138, 4;
	add.s64 	%rd61, %rd10, %rd60;
	ld.global.nc.f32 	%f312, [%rd61];
	st.shared.f32 	[%r4+13440], %f312;
	ld.global.nc.f32 	%f313, [%rd2+221184];
	st.shared.f32 	[%r4+13888], %f313;
	ld.global.nc.f32 	%f314, [%rd12+229376];
	st.shared.f32 	[%r4+14336], %f314;
	add.s32 	%r139, %r27, 59136;
	and.b32  	%r140, %r139, 59392;
	or.b32  	%r141, %r26, %r140;
	add.s32 	%r142, %r141, %r18;
	mul.wide.u32 	%rd62, %r142, 4;
	add.s64 	%rd63, %rd10, %rd62;
	ld.global.nc.f32 	%f315, [%rd63];
	st.shared.f32 	[%r4+14784], %f315;
	add.s32 	%r143, %r27, 60928;
	and.b32  	%r144, %r143, 63488;
	or.b32  	%r145, %r34, %r144;
	add.s32 	%r146, %r145, %r18;
	mul.wide.u32 	%rd64, %r146, 4;
	add.s64 	%rd65, %rd10, %rd64;
	ld.global.nc.f32 	%f316, [%rd65];
	st.shared.f32 	[%r4+15232], %f316;
	add.s32 	%r147, %r27, 62720;
	and.b32  	%r148, %r147, 63488;
	or.b32  	%r149, %r41, %r148;
	add.s32 	%r150, %r149, %r18;
	mul.wide.u32 	%rd66, %r150, 4;
	add.s64 	%rd67, %rd10, %rd66;
	ld.global.nc.f32 	%f317, [%rd67];
	st.shared.f32 	[%r4+15680], %f317;
	@%p2 bra 	$L__BB0_3;
	ld.global.nc.f32 	%f318, [%rd2+254144];
	st.shared.f32 	[%r4+16128], %f318;
$L__BB0_3:
	bar.sync 	0;
	mov.b32 	%r172, 0;
$L__BB0_4:
	mad.lo.s32 	%r153, %r172, 1568, %r1;
	shl.b32 	%r154, %r153, 2;
	mov.u32 	%r155, _ZZ10candidate1E15pad_temp_shared;
	add.s32 	%r156, %r155, %r154;
	ld.shared.f32 	%f1, [%r156];
	ld.shared.f32 	%f2, [%r156+196];
	ld.shared.f32 	%f3, [%r156+392];
	ld.shared.f32 	%f4, [%r156+588];
	ld.shared.f32 	%f5, [%r156+784];
	ld.shared.f32 	%f6, [%r156+980];
	ld.shared.f32 	%f7, [%r156+1176];
	ld.shared.f32 	%f8, [%r156+1372];
	ld.shared.f32 	%f9, [%r156+1568];
	ld.shared.f32 	%f10, [%r156+1764];
	ld.shared.f32 	%f11, [%r156+1960];
	ld.shared.f32 	%f12, [%r156+2156];
	ld.shared.f32 	%f13, [%r156+2352];
	ld.shared.f32 	%f14, [%r156+2548];
	ld.shared.f32 	%f15, [%r156+2744];
	ld.shared.f32 	%f16, [%r156+2940];
	ld.shared.f32 	%f17, [%r156+3136];
	ld.shared.f32 	%f18, [%r156+3332];
	ld.shared.f32 	%f19, [%r156+3528];
	ld.shared.f32 	%f20, [%r156+3724];
	ld.shared.f32 	%f21, [%r156+3920];
	ld.shared.f32 	%f22, [%r156+4116];
	ld.shared.f32 	%f23, [%r156+4312];
	ld.shared.f32 	%f24, [%r156+4508];
	ld.shared.f32 	%f25, [%r156+4704];
	ld.shared.f32 	%f26, [%r156+4900];
	ld.shared.f32 	%f27, [%r156+5096];
	ld.shared.f32 	%f28, [%r156+5292];
	ld.shared.f32 	%f29, [%r156+5488];
	ld.shared.f32 	%f30, [%r156+5684];
	ld.shared.f32 	%f31, [%r156+5880];
	ld.shared.f32 	%f32, [%r156+6076];
	ld.shared.f32 	%f33, [%r156+4];
	ld.shared.f32 	%f34, [%r156+200];
	ld.shared.f32 	%f35, [%r156+396];
	ld.shared.f32 	%f36, [%r156+592];
	ld.shared.f32 	%f37, [%r156+788];
	ld.shared.f32 	%f38, [%r156+984];
	ld.shared.f32 	%f39, [%r156+1180];
	ld.shared.f32 	%f40, [%r156+1376];
	ld.shared.f32 	%f41, [%r156+1572];
	ld.shared.f32 	%f42, [%r156+1768];
	ld.shared.f32 	%f43, [%r156+1964];
	ld.shared.f32 	%f44, [%r156+2160];
	ld.shared.f32 	%f45, [%r156+2356];
	ld.shared.f32 	%f46, [%r156+2552];
	ld.shared.f32 	%f47, [%r156+2748];
	ld.shared.f32 	%f48, [%r156+2944];
	ld.shared.f32 	%f49, [%r156+3140];
	ld.shared.f32 	%f50, [%r156+3336];
	ld.shared.f32 	%f51, [%r156+3532];
	ld.shared.f32 	%f52, [%r156+3728];
	ld.shared.f32 	%f53, [%r156+3924];
	ld.shared.f32 	%f54, [%r156+4120];
	ld.shared.f32 	%f55, [%r156+4316];
	ld.shared.f32 	%f56, [%r156+4512];
	ld.shared.f32 	%f57, [%r156+4708];
	ld.shared.f32 	%f58, [%r156+4904];
	ld.shared.f32 	%f59, [%r156+5100];
	ld.shared.f32 	%f60, [%r156+5296];
	ld.shared.f32 	%f61, [%r156+5492];
	ld.shared.f32 	%f62, [%r156+5688];
	ld.shared.f32 	%f63, [%r156+5884];
	ld.shared.f32 	%f64, [%r156+6080];
	ld.shared.f32 	%f65, [%r156+8];
	ld.shared.f32 	%f66, [%r156+204];
	ld.shared.f32 	%f67, [%r156+400];
	ld.shared.f32 	%f68, [%r156+596];
	ld.shared.f32 	%f69, [%r156+792];
	ld.shared.f32 	%f70, [%r156+988];
	ld.shared.f32 	%f71, [%r156+1184];
	ld.shared.f32 	%f72, [%r156+1380];
	ld.shared.f32 	%f73, [%r156+1576];
	ld.shared.f32 	%f74, [%r156+1772];
	ld.shared.f32 	%f75, [%r156+1968];
	ld.shared.f32 	%f76, [%r156+2164];
	ld.shared.f32 	%f77, [%r156+2360];
	ld.shared.f32 	%f78, [%r156+2556];
	ld.shared.f32 	%f79, [%r156+2752];
	ld.shared.f32 	%f80, [%r156+2948];
	ld.shared.f32 	%f81, [%r156+3144];
	ld.shared.f32 	%f82, [%r156+3340];
	ld.shared.f32 	%f83, [%r156+3536];
	ld.shared.f32 	%f84, [%r156+3732];
	ld.shared.f32 	%f85, [%r156+3928];
	ld.shared.f32 	%f86, [%r156+4124];
	ld.shared.f32 	%f87, [%r156+4320];
	ld.shared.f32 	%f88, [%r156+4516];
	ld.shared.f32 	%f89, [%r156+4712];
	ld.shared.f32 	%f90, [%r156+4908];
	ld.shared.f32 	%f91, [%r156+5104];
	ld.shared.f32 	%f92, [%r156+5300];
	ld.shared.f32 	%f93, [%r156+5496];
	ld.shared.f32 	%f94, [%r156+5692];
	ld.shared.f32 	%f95, [%r156+5888];
	ld.shared.f32 	%f96, [%r156+6084];
	ld.shared.f32 	%f97, [%r156+12];
	ld.shared.f32 	%f98, [%r156+208];
	ld.shared.f32 	%f99, [%r156+404];
	ld.shared.f32 	%f100, [%r156+600];
	ld.shared.f32 	%f101, [%r156+796];
	ld.shared.f32 	%f102, [%r156+992];
	ld.shared.f32 	%f103, [%r156+1188];
	ld.shared.f32 	%f104, [%r156+1384];
	ld.shared.f32 	%f105, [%r156+1580];
	ld.shared.f32 	%f106, [%r156+1776];
	ld.shared.f32 	%f107, [%r156+1972];
	ld.shared.f32 	%f108, [%r156+2168];
	ld.shared.f32 	%f109, [%r156+2364];
	ld.shared.f32 	%f110, [%r156+2560];
	ld.shared.f32 	%f111, [%r156+2756];
	ld.shared.f32 	%f112, [%r156+2952];
	ld.shared.f32 	%f113, [%r156+3148];
	ld.shared.f32 	%f114, [%r156+3344];
	ld.shared.f32 	%f115, [%r156+3540];
	ld.shared.f32 	%f116, [%r156+3736];
	ld.shared.f32 	%f117, [%r156+3932];
	ld.shared.f32 	%f118, [%r156+4128];
	ld.shared.f32 	%f119, [%r156+4324];
	ld.shared.f32 	%f120, [%r156+4520];
	ld.shared.f32 	%f121, [%r156+4716];
	ld.shared.f32 	%f122, [%r156+4912];
	ld.shared.f32 	%f123, [%r156+5108];
	ld.shared.f32 	%f124, [%r156+5304];
	ld.shared.f32 	%f125, [%r156+5500];
	ld.shared.f32 	%f126, [%r156+5696];
	ld.shared.f32 	%f127, [%r156+5892];
	ld.shared.f32 	%f128, [%r156+6088];
	ld.shared.f32 	%f129, [%r156+16];
	ld.shared.f32 	%f130, [%r156+212];
	ld.shared.f32 	%f131, [%r156+408];
	ld.shared.f32 	%f132, [%r156+604];
	ld.shared.f32 	%f133, [%r156+800];
	ld.shared.f32 	%f134, [%r156+996];
	ld.shared.f32 	%f135, [%r156+1192];
	ld.shared.f32 	%f136, [%r156+1388];
	ld.shared.f32 	%f137, [%r156+1584];
	ld.shared.f32 	%f138, [%r156+1780];
	ld.shared.f32 	%f139, [%r156+1976];
	ld.shared.f32 	%f140, [%r156+2172];
	ld.shared.f32 	%f141, [%r156+2368];
	ld.shared.f32 	%f142, [%r156+2564];
	ld.shared.f32 	%f143, [%r156+2760];
	ld.shared.f32 	%f144, [%r156+2956];
	ld.shared.f32 	%f145, [%r156+3152];
	ld.shared.f32 	%f146, [%r156+3348];
	ld.shared.f32 	%f147, [%r156+3544];
	ld.shared.f32 	%f148, [%r156+3740];
	ld.shared.f32 	%f149, [%r156+3936];
	ld.shared.f32 	%f150, [%r156+4132];
	ld.shared.f32 	%f151, [%r156+4328];
	ld.shared.f32 	%f152, [%r156+4524];
	ld.shared.f32 	%f153, [%r156+4720];
	ld.shared.f32 	%f154, [%r156+4916];
	ld.shared.f32 	%f155, [%r156+5112];
	ld.shared.f32 	%f156, [%r156+5308];
	ld.shared.f32 	%f157, [%r156+5504];
	ld.shared.f32 	%f158, [%r156+5700];
	ld.shared.f32 	%f159, [%r156+5896];
	ld.shared.f32 	%f160, [%r156+6092];
	ld.shared.f32 	%f161, [%r156+20];
	ld.shared.f32 	%f162, [%r156+216];
	ld.shared.f32 	%f163, [%r156+412];
	ld.shared.f32 	%f164, [%r156+608];
	ld.shared.f32 	%f165, [%r156+804];
	ld.shared.f32 	%f166, [%r156+1000];
	ld.shared.f32 	%f167, [%r156+1196];
	ld.shared.f32 	%f168, [%r156+1392];
	ld.shared.f32 	%f169, [%r156+1588];
	ld.shared.f32 	%f170, [%r156+1784];
	ld.shared.f32 	%f171, [%r156+1980];
	ld.shared.f32 	%f172, [%r156+2176];
	ld.shared.f32 	%f173, [%r156+2372];
	ld.shared.f32 	%f174, [%r156+2568];
	ld.shared.f32 	%f175, [%r156+2764];
	ld.shared.f32 	%f176, [%r156+2960];
	ld.shared.f32 	%f177, [%r156+3156];
	ld.shared.f32 	%f178, [%r156+3352];
	ld.shared.f32 	%f179, [%r156+3548];
	ld.shared.f32 	%f180, [%r156+3744];
	ld.shared.f32 	%f181, [%r156+3940];
	ld.shared.f32 	%f182, [%r156+4136];
	ld.shared.f32 	%f183, [%r156+4332];
	ld.shared.f32 	%f184, [%r156+4528];
	ld.shared.f32 	%f185, [%r156+4724];
	ld.shared.f32 	%f186, [%r156+4920];
	ld.shared.f32 	%f187, [%r156+5116];
	ld.shared.f32 	%f188, [%r156+5312];
	ld.shared.f32 	%f189, [%r156+5508];
	ld.shared.f32 	%f190, [%r156+5704];
	ld.shared.f32 	%f191, [%r156+5900];
	ld.shared.f32 	%f192, [%r156+6096];
	ld.shared.f32 	%f193, [%r156+24];
	ld.shared.f32 	%f194, [%r156+220];
	ld.shared.f32 	%f195, [%r156+416];
	ld.shared.f32 	%f196, [%r156+612];
	ld.shared.f32 	%f197, [%r156+808];
	ld.shared.f32 	%f198, [%r156+1004];
	ld.shared.f32 	%f199, [%r156+1200];
	ld.shared.f32 	%f200, [%r156+1396];
	ld.shared.f32 	%f201, [%r156+1592];
	ld.shared.f32 	%f202, [%r156+1788];
	ld.shared.f32 	%f203, [%r156+1984];
	ld.shared.f32 	%f204, [%r156+2180];
	ld.shared.f32 	%f205, [%r156+2376];
	ld.shared.f32 	%f206, [%r156+2572];
	ld.shared.f32 	%f207, [%r156+2768];
	ld.shared.f32 	%f208, [%r156+2964];
	ld.shared.f32 	%f209, [%r156+3160];
	ld.shared.f32 	%f210, [%r156+3356];
	ld.shared.f32 	%f211, [%r156+3552];
	ld.shared.f32 	%f212, [%r156+3748];
	ld.shared.f32 	%f213, [%r156+3944];
	ld.shared.f32 	%f214, [%r156+4140];
	ld.shared.f32 	%f215, [%r156+4336];
	ld.shared.f32 	%f216, [%r156+4532];
	ld.shared.f32 	%f217, [%r156+4728];
	ld.shared.f32 	%f218, [%r156+4924];
	ld.shared.f32 	%f219, [%r156+5120];
	ld.shared.f32 	%f220, [%r156+5316];
	ld.shared.f32 	%f221, [%r156+5512];
	ld.shared.f32 	%f222, [%r156+5708];
	ld.shared.f32 	%f223, [%r156+5904];
	ld.shared.f32 	%f224, [%r156+6100];
	mov.b32 	%r173, 0;
	mov.pred 	%p7, -1;
$L__BB0_5:
	mov.pred 	%p1, %p7;
	shl.b32 	%r158, %r173, 7;
	shl.b32 	%r159, %r172, 5;
	shl.b32 	%r160, %r2, 8;
	add.s32 	%r161, %r159, %r160;
	add.s32 	%r162, %r161, %r158;
	shl.b32 	%r163, %r162, 2;
	mov.u32 	%r164, _ZZ10candidate1E13kernel_shared;
	add.s32 	%r165, %r164, %r163;
	ld.shared.f32 	%f319, [%r165+124];
	ld.shared.f32 	%f320, [%r165+120];
	ld.shared.f32 	%f321, [%r165+116];
	ld.shared.f32 	%f322, [%r165+112];
	ld.shared.f32 	%f323, [%r165+108];
	ld.shared.f32 	%f324, [%r165+104];
	ld.shared.f32 	%f325, [%r165+100];
	ld.shared.f32 	%f326, [%r165+96];
	ld.shared.f32 	%f327, [%r165+92];
	ld.shared.f32 	%f328, [%r165+88];
	ld.shared.f32 	%f329, [%r165+84];
	ld.shared.f32 	%f330, [%r165+80];
	ld.shared.f32 	%f331, [%r165+76];
	ld.shared.f32 	%f332, [%r165+72];
	ld.shared.f32 	%f333, [%r165+68];
	ld.shared.f32 	%f334, [%r165+64];
	ld.shared.f32 	%f335, [%r165+60];
	ld.shared.f32 	%f336, [%r165+56];
	ld.shared.f32 	%f337, [%r165+52];
	ld.shared.f32 	%f338, [%r165+48];
	ld.shared.f32 	%f339, [%r165+44];
	ld.shared.f32 	%f340, [%r165+40];
	ld.shared.f32 	%f341, [%r165+36];
	ld.shared.f32 	%f342, [%r165+32];
	ld.shared.f32 	%f343, [%r165+28];
	ld.shared.f32 	%f344, [%r165+24];
	ld.shared.f32 	%f345, [%r165+20];
	ld.shared.f32 	%f346, [%r165+16];
	ld.shared.f32 	%f347, [%r165+12];
	ld.shared.f32 	%f348, [%r165+8];
	ld.shared.f32 	%f349, [%r165+4];
	ld.shared.f32 	%f350, [%r165];
	mul.lo.s32 	%r166, %r173, 7;
	mul.wide.u32 	%rd68, %r166, 4;
	add.s64 	%rd69, %rd1, %rd68;
	ld.local.f32 	%f351, [%rd69];
	fma.rn.f32 	%f352, %f1, %f350, %f351;
	fma.rn.f32 	%f353, %f2, %f349, %f352;
	fma.rn.f32 	%f354, %f3, %f348, %f353;
	fma.rn.f32 	%f355, %f4, %f347, %f354;
	fma.rn.f32 	%f356, %f5, %f346, %f355;
	fma.rn.f32 	%f357, %f6, %f345, %f356;
	fma.rn.f32 	%f358, %f7, %f344, %f357;
	fma.rn.f32 	%f359, %f8, %f343, %f358;
	fma.rn.f32 	%f360, %f9, %f342, %f359;
	fma.rn.f32 	%f361, %f10, %f341, %f360;
	fma.rn.f32 	%f362, %f11, %f340, %f361;
	fma.rn.f32 	%f363, %f12, %f339, %f362;
	fma.rn.f32 	%f364, %f13, %f338, %f363;
	fma.rn.f32 	%f365, %f14, %f337, %f364;
	fma.rn.f32 	%f366, %f15, %f336, %f365;
	fma.rn.f32 	%f367, %f16, %f335, %f366;
	fma.rn.f32 	%f368, %f17, %f334, %f367;
	fma.rn.f32 	%f369, %f18, %f333, %f368;
	fma.rn.f32 	%f370, %f19, %f332, %f369;
	fma.rn.f32 	%f371, %f20, %f331, %f370;
	fma.rn.f32 	%f372, %f21, %f330, %f371;
	fma.rn.f32 	%f373, %f22, %f329, %f372;
	fma.rn.f32 	%f374, %f23, %f328, %f373;
	fma.rn.f32 	%f375, %f24, %f327, %f374;
	fma.rn.f32 	%f376, %f25, %f326, %f375;
	fma.rn.f32 	%f377, %f26, %f325, %f376;
	fma.rn.f32 	%f378, %f27, %f324, %f377;
	fma.rn.f32 	%f379, %f28, %f323, %f378;
	fma.rn.f32 	%f380, %f29, %f322, %f379;
	fma.rn.f32 	%f381, %f30, %f321, %f380;
	fma.rn.f32 	%f382, %f31, %f320, %f381;
	fma.rn.f32 	%f383, %f32, %f319, %f382;
	st.local.f32 	[%rd69], %f383;
	ld.local.f32 	%f384, [%rd69+4];
	fma.rn.f32 	%f385, %f33, %f350, %f384;
	fma.rn.f32 	%f386, %f34, %f349, %f385;
	fma.rn.f32 	%f387, %f35, %f348, %f386;
	fma.rn.f32 	%f388, %f36, %f347, %f387;
	fma.rn.f32 	%f389, %f37, %f346, %f388;
	fma.rn.f32 	%f390, %f38, %f345, %f389;
	fma.rn.f32 	%f391, %f39, %f344, %f390;
	fma.rn.f32 	%f392, %f40, %f343, %f391;
	fma.rn.f32 	%f393, %f41, %f342, %f392;
	fma.rn.f32 	%f394, %f42, %f341, %f393;
	fma.rn.f32 	%f395, %f43, %f340, %f394;
	fma.rn.f32 	%f396, %f44, %f339, %f395;
	fma.rn.f32 	%f397, %f45, %f338, %f396;
	fma.rn.f32 	%f398, %f46, %f337, %f397;
	fma.rn.f32 	%f399, %f47, %f336, %f398;
	fma.rn.f32 	%f400, %f48, %f335, %f399;
	fma.rn.f32 	%f401, %f49, %f334, %f400;
	fma.rn.f32 	%f402, %f50, %f333, %f401;
	fma.rn.f32 	%f403, %f51, %f332, %f402;
	fma.rn.f32 	%f404, %f52, %f331, %f403;
	fma.rn.f32 	%f405, %f53, %f330, %f404;
	fma.rn.f32 	%f406, %f54, %f329, %f405;
	fma.rn.f32 	%f407, %f55, %f328, %f406;
	fma.rn.f32 	%f408, %f56, %f327, %f407;
	fma.rn.f32 	%f409, %f57, %f326, %f408;
	fma.rn.f32 	%f410, %f58, %f325, %f409;
	fma.rn.f32 	%f411, %f59, %f324, %f410;
	fma.rn.f32 	%f412, %f60, %f323, %f411;
	fma.rn.f32 	%f413, %f61, %f322, %f412;
	fma.rn.f32 	%f414, %f62, %f321, %f413;
	fma.rn.f32 	%f415, %f63, %f320, %f414;
	fma.rn.f32 	%f416, %f64, %f319, %f415;
	st.local.f32 	[%rd69+4], %f416;
	ld.local.f32 	%f417, [%rd69+8];
	fma.rn.f32 	%f418, %f65, %f350, %f417;
	fma.rn.f32 	%f419, %f66, %f349, %f418;
	fma.rn.f32 	%f420, %f67, %f348, %f419;
	fma.rn.f32 	%f421, %f68, %f347, %f420;
	fma.rn.f32 	%f422, %f69, %f346, %f421;
	fma.rn.f32 	%f423, %f70, %f345, %f422;
	fma.rn.f32 	%f424, %f71, %f344, %f423;
	fma.rn.f32 	%f425, %f72, %f343, %f424;
	fma.rn.f32 	%f426, %f73, %f342, %f425;
	fma.rn.f32 	%f427, %f74, %f341, %f426;
	fma.rn.f32 	%f428, %f75, %f340, %f427;
	fma.rn.f32 	%f429, %f76, %f339, %f428;
	fma.rn.f32 	%f430, %f77, %f338, %f429;
	fma.rn.f32 	%f431, %f78, %f337, %f430;
	fma.rn.f32 	%f432, %f79, %f336, %f431;
	fma.rn.f32 	%f433, %f80, %f335, %f432;
	fma.rn.f32 	%f434, %f81, %f334, %f433;
	fma.rn.f32 	%f435, %f82, %f333, %f434;
	fma.rn.f32 	%f436, %f83, %f332, %f435;
	fma.rn.f32 	%f437, %f84, %f331, %f436;
	fma.rn.f32 	%f438, %f85, %f330, %f437;
	fma.rn.f32 	%f439, %f86, %f329, %f438;
	fma.rn.f32 	%f440, %f87, %f328, %f439;
	fma.rn.f32 	%f441, %f88, %f327, %f440;
	fma.rn.f32 	%f442, %f89, %f326, %f441;
	fma.rn.f32 	%f443, %f90, %f325, %f442;
	fma.rn.f32 	%f444, %f91, %f324, %f443;
	fma.rn.f32 	%f445, %f92, %f323, %f444;
	fma.rn.f32 	%f446, %f93, %f322, %f445;
	fma.rn.f32 	%f447, %f94, %f321, %f446;
	fma.rn.f32 	%f448, %f95, %f320, %f447;
	fma.rn.f32 	%f449, %f96, %f319, %f448;
	st.local.f32 	[%rd69+8], %f449;
	ld.local.f32 	%f450, [%rd69+12];
	fma.rn.f32 	%f451, %f97, %f350, %f450;
	fma.rn.f32 	%f452, %f98, %f349, %f451;
	fma.rn.f32 	%f453, %f99, %f348, %f452;
	fma.rn.f32 	%f454, %f100, %f347, %f453;
	fma.rn.f32 	%f455, %f101, %f346, %f454;
	fma.rn.f32 	%f456, %f102, %f345, %f455;
	fma.rn.f32 	%f457, %f103, %f344, %f456;
	fma.rn.f32 	%f458, %f104, %f343, %f457;
	fma.rn.f32 	%f459, %f105, %f342, %f458;
	fma.rn.f32 	%f460, %f106, %f341, %f459;
	fma.rn.f32 	%f461, %f107, %f340, %f460;
	fma.rn.f32 	%f462, %f108, %f339, %f461;
	fma.rn.f32 	%f463, %f109, %f338, %f462;
	fma.rn.f32 	%f464, %f110, %f337, %f463;
	fma.rn.f32 	%f465, %f111, %f336, %f464;
	fma.rn.f32 	%f466, %f112, %f335, %f465;
	fma.rn.f32 	%f467, %f113, %f334, %f466;
	fma.rn.f32 	%f468, %f114, %f333, %f467;
	fma.rn.f32 	%f469, %f115, %f332, %f468;
	fma.rn.f32 	%f470, %f116, %f331, %f469;
	fma.rn.f32 	%f471, %f117, %f330, %f470;
	fma.rn.f32 	%f472, %f118, %f329, %f471;
	fma.rn.f32 	%f473, %f119, %f328, %f472;
	fma.rn.f32 	%f474, %f120, %f327, %f473;
	fma.rn.f32 	%f475, %f121, %f326, %f474;
	fma.rn.f32 	%f476, %f122, %f325, %f475;
	fma.rn.f32 	%f477, %f123, %f324, %f476;
	fma.rn.f32 	%f478, %f124, %f323, %f477;
	fma.rn.f32 	%f479, %f125, %f322, %f478;
	fma.rn.f32 	%f480, %f126, %f321, %f479;
	fma.rn.f32 	%f481, %f127, %f320, %f480;
	fma.rn.f32 	%f482, %f128, %f319, %f481;
	st.local.f32 	[%rd69+12], %f482;
	ld.local.f32 	%f483, [%rd69+16];
	fma.rn.f32 	%f484, %f129, %f350, %f483;
	fma.rn.f32 	%f485, %f130, %f349, %f484;
	fma.rn.f32 	%f486, %f131, %f348, %f485;
	fma.rn.f32 	%f487, %f132, %f347, %f486;
	fma.rn.f32 	%f488, %f133, %f346, %f487;
	fma.rn.f32 	%f489, %f134, %f345, %f488;
	fma.rn.f32 	%f490, %f135, %f344, %f489;
	fma.rn.f32 	%f491, %f136, %f343, %f490;
	fma.rn.f32 	%f492, %f137, %f342, %f491;
	fma.rn.f32 	%f493, %f138, %f341, %f492;
	fma.rn.f32 	%f494, %f139, %f340, %f493;
	fma.rn.f32 	%f495, %f140, %f339, %f494;
	fma.rn.f32 	%f496, %f141, %f338, %f495;
	fma.rn.f32 	%f497, %f142, %f337, %f496;
	fma.rn.f32 	%f498, %f143, %f336, %f497;
	fma.rn.f32 	%f499, %f144, %f335, %f498;
	fma.rn.f32 	%f500, %f145, %f334, %f499;
	fma.rn.f32 	%f501, %f146, %f333, %f500;
	fma.rn.f32 	%f502, %f147, %f332, %f501;
	fma.rn.f32 	%f503, %f148, %f331, %f502;
	fma.rn.f32 	%f504, %f149, %f330, %f503;
	fma.rn.f32 	%f505, %f150, %f329, %f504;
	fma.rn.f32 	%f506, %f151, %f328, %f505;
	fma.rn.f32 	%f507, %f152, %f327, %f506;
	fma.rn.f32 	%f508, %f153, %f326, %f507;
	fma.rn.f32 	%f509, %f154, %f325, %f508;
	fma.rn.f32 	%f510, %f155, %f324, %f509;
	fma.rn.f32 	%f511, %f156, %f323, %f510;
	fma.rn.f32 	%f512, %f157, %f322, %f511;
	fma.rn.f32 	%f513, %f158, %f321, %f512;
	fma.rn.f32 	%f514, %f159, %f320, %f513;
	fma.rn.f32 	%f515, %f160, %f319, %f514;
	st.local.f32 	[%rd69+16], %f515;
	ld.local.f32 	%f516, [%rd69+20];
	fma.rn.f32 	%f517, %f161, %f350, %f516;
	fma.rn.f32 	%f518, %f162, %f349, %f517;
	fma.rn.f32 	%f519, %f163, %f348, %f518;
	fma.rn.f32 	%f520, %f164, %f347, %f519;
	fma.rn.f32 	%f521, %f165, %f346, %f520;
	fma.rn.f32 	%f522, %f166, %f345, %f521;
	fma.rn.f32 	%f523, %f167, %f344, %f522;
	fma.rn.f32 	%f524, %f168, %f343, %f523;
	fma.rn.f32 	%f525, %f169, %f342, %f524;
	fma.rn.f32 	%f526, %f170, %f341, %f525;
	fma.rn.f32 	%f527, %f171, %f340, %f526;
	fma.rn.f32 	%f528, %f172, %f339, %f527;
	fma.rn.f32 	%f529, %f173, %f338, %f528;
	fma.rn.f32 	%f530, %f174, %f337, %f529;
	fma.rn.f32 	%f531, %f175, %f336, %f530;
	fma.rn.f32 	%f532, %f176, %f335, %f531;
	fma.rn.f32 	%f533, %f177, %f334, %f532;
	fma.rn.f32 	%f534, %f178, %f333, %f533;
	fma.rn.f32 	%f535, %f179, %f332, %f534;
	fma.rn.f32 	%f536, %f180, %f331, %f535;
	fma.rn.f32 	%f537, %f181, %f330, %f536;
	fma.rn.f32 	%f538, %f182, %f329, %f537;
	fma.rn.f32 	%f539, %f183, %f328, %f538;
	fma.rn.f32 	%f540, %f184, %f327, %f539;
	fma.rn.f32 	%f541, %f185, %f326, %f540;
	fma.rn.f32 	%f542, %f186, %f325, %f541;
	fma.rn.f32 	%f543, %f187, %f324, %f542;
	fma.rn.f32 	%f544, %f188, %f323, %f543;
	fma.rn.f32 	%f545, %f189, %f322, %f544;
	fma.rn.f32 	%f546, %f190, %f321, %f545;
	fma.rn.f32 	%f547, %f191, %f320, %f546;
	fma.rn.f32 	%f548, %f192, %f319, %f547;
	st.local.f32 	[%rd69+20], %f548;
	ld.local.f32 	%f549, [%rd69+24];
	fma.rn.f32 	%f550, %f193, %f350, %f549;
	fma.rn.f32 	%f551, %f194, %f349, %f550;
	fma.rn.f32 	%f552, %f195, %f348, %f551;
	fma.rn.f32 	%f553, %f196, %f347, %f552;
	fma.rn.f32 	%f554, %f197, %f346, %f553;
	fma.rn.f32 	%f555, %f198, %f345, %f554;
	fma.rn.f32 	%f556, %f199, %f344, %f555;
	fma.rn.f32 	%f557, %f200, %f343, %f556;
	fma.rn.f32 	%f558, %f201, %f342, %f557;
	fma.rn.f32 	%f559, %f202, %f341, %f558;
	fma.rn.f32 	%f560, %f203, %f340, %f559;
	fma.rn.f32 	%f561, %f204, %f339, %f560;
	fma.rn.f32 	%f562, %f205, %f338, %f561;
	fma.rn.f32 	%f563, %f206, %f337, %f562;
	fma.rn.f32 	%f564, %f207, %f336, %f563;
	fma.rn.f32 	%f565, %f208, %f335, %f564;
	fma.rn.f32 	%f566, %f209, %f334, %f565;
	fma.rn.f32 	%f567, %f210, %f333, %f566;
	fma.rn.f32 	%f568, %f211, %f332, %f567;
	fma.rn.f32 	%f569, %f212, %f331, %f568;
	fma.rn.f32 	%f570, %f213, %f330, %f569;
	fma.rn.f32 	%f571, %f214, %f329, %f570;
	fma.rn.f32 	%f572, %f215, %f328, %f571;
	fma.rn.f32 	%f573, %f216, %f327, %f572;
	fma.rn.f32 	%f574, %f217, %f326, %f573;
	fma.rn.f32 	%f575, %f218, %f325, %f574;
	fma.rn.f32 	%f576, %f219, %f324, %f575;
	fma.rn.f32 	%f577, %f220, %f323, %f576;
	fma.rn.f32 	%f578, %f221, %f322, %f577;
	fma.rn.f32 	%f579, %f222, %f321, %f578;
	fma.rn.f32 	%f580, %f223, %f320, %f579;
	fma.rn.f32 	%f581, %f224, %f319, %f580;
	st.local.f32 	[%rd69+24], %f581;
	mov.b32 	%r173, 1;
	mov.pred 	%p7, 0;
	@%p1 bra 	$L__BB0_5;
	add.s32 	%r172, %r172, 1;
	setp.ne.s32 	%p5, %r172, 4;
	@%p5 bra 	$L__BB0_4;
	add.s32 	%r171, %r171, 1;
	setp.ne.s32 	%p6, %r171, 16;
	@%p6 bra 	$L__BB0_1;
	ld.param.u64 	%rd75, [candidate1_param_2];
	cvta.to.global.u64 	%rd70, %rd75;
	mov.u32 	%r167, %ctaid.x;
	mul.lo.s32 	%r168, %r167, 1568;
	mad.lo.s32 	%r169, %r2, 98, %r168;
	add.s32 	%r170, %r169, %r1;
	ld.local.v2.f32 	{%f582, %f583}, [%rd1];
	mul.wide.u32 	%rd71, %r170, 4;
	add.s64 	%rd72, %rd70, %rd71;
	st.global.f32 	[%rd72], %f582;
	st.global.f32 	[%rd72+4], %f583;
	ld.local.v2.f32 	{%f584, %f585}, [%rd1+8];
	st.global.f32 	[%rd72+8], %f584;
	st.global.f32 	[%rd72+12], %f585;
	ld.local.v2.f32 	{%f586, %f587}, [%rd1+16];
	st.global.f32 	[%rd72+16], %f586;
	st.global.f32 	[%rd72+20], %f587;
	ld.local.v2.f32 	{%f588, %f589}, [%rd1+24];
	st.global.f32 	[%rd72+24], %f588;
	st.global.f32 	[%rd72+196], %f589;
	ld.local.v2.f32 	{%f590, %f591}, [%rd1+32];
	st.global.f32 	[%rd72+200], %f590;
	st.global.f32 	[%rd72+204], %f591;
	ld.local.v2.f32 	{%f592, %f593}, [%rd1+40];
	st.global.f32 	[%rd72+208], %f592;
	st.global.f32 	[%rd72+212], %f593;
	ld.local.v2.f32 	{%f594, %f595}, [%rd1+48];
	st.global.f32 	[%rd72+216], %f594;
	st.global.f32 	[%rd72+220], %f595;
	ret;

}


// ===== COMPILED SASS (sm_100) =====

	.target	sm_100

	.elftype	@"ET_EXEC"


//--------------------- .note.nv.tkinfo           --------------------------
	.section	.note.nv.tkinfo,"",@"SHT_NOTE"
	.sectionflags	@"SHF_NOTE_NV_TKINFO"
	.tkinfo
        /*0018*/ 	.word	0x00000002
        /*0030*/ 	.string	""
        /*0030*/ 	.string	"ptxas"
        /*0030*/ 	.string	"Cuda compilation tools, release 13.0, V13.0.88"
        /*0030*/ 	.string	"Build cuda_13.0.r13.0/compiler.36424714_0"
        /*0030*/ 	.string	"-arch sm_100 -m 64 "



//--------------------- .note.nv.cuinfo           --------------------------
	.section	.note.nv.cuinfo,"",@"SHT_NOTE"
	.sectionflags	@"SHF_NOTE_NV_CUINFO"
        /*0018*/ 	.short	0x0002
        /*001a*/ 	.short	0x0064
        /*001c*/ 	.short	0x0082
	.zero		2


//--------------------- .nv.info                  --------------------------
	.section	.nv.info,"",@"SHT_CUDA_INFO"
	.align	4


	//----- nvinfo : EIATTR_REGCOUNT
	.align		4
        /*0000*/ 	.byte	0x04, 0x2f
        /*0002*/ 	.short	(.L_1 - .L_0)
	.align		4
.L_0:
        /*0004*/ 	.word	index@(candidate1)
        /*0008*/ 	.word	0x000000ff


	//----- nvinfo : EIATTR_FRAME_SIZE
	.align		4
.L_1:
        /*000c*/ 	.byte	0x04, 0x11
        /*000e*/ 	.short	(.L_3 - .L_2)
	.align		4
.L_2:
        /*0010*/ 	.word	index@(candidate1)
        /*0014*/ 	.word	0x00000070


	//----- nvinfo : EIATTR_MIN_STACK_SIZE
	.align		4
.L_3:
        /*0018*/ 	.byte	0x04, 0x12
        /*001a*/ 	.short	(.L_5 - .L_4)
	.align		4
.L_4:
        /*001c*/ 	.word	index@(candidate1)
        /*0020*/ 	.word	0x00000070
.L_5:


//--------------------- .nv.compat                --------------------------
	.section	.nv.compat,"",@"SHT_CUDA_COMPAT_INFO"
	.align	4
        /*0000*/ 	.byte	0x02, 0x09, 0x00, 0x00, 0x02, 0x02, 0x01, 0x00, 0x02, 0x05, 0x05, 0x00, 0x03, 0x07, 0x01, 0x01
        /*0010*/ 	.byte	0x02, 0x03, 0x00, 0x00, 0x02, 0x06, 0x01, 0x00, 0x04, 0x0b, 0x08, 0x00, 0x09, 0x00, 0x00, 0x00
        /*0020*/ 	.byte	0x00, 0x00, 0x00, 0x00


//--------------------- .nv.info.candidate1       --------------------------
	.section	.nv.info.candidate1,"",@"SHT_CUDA_INFO"
	.sectionflags	@""
	.align	4


	//----- nvinfo : EIATTR_CUDA_API_VERSION
	.align		4
        /*0000*/ 	.byte	0x04, 0x37
        /*0002*/ 	.short	(.L_7 - .L_6)
.L_6:
        /*0004*/ 	.word	0x00000082


	//----- nvinfo : EIATTR_KPARAM_INFO
	.align		4
.L_7:
        /*0008*/ 	.byte	0x04, 0x17
        /*000a*/ 	.short	(.L_9 - .L_8)
.L_8:
        /*000c*/ 	.word	0x00000000
        /*0010*/ 	.short	0x0002
        /*0012*/ 	.short	0x0010
        /*0014*/ 	.byte	0x00, 0xf5, 0x21, 0x00


	//----- nvinfo : EIATTR_KPARAM_INFO
	.align		4
.L_9:
        /*0018*/ 	.byte	0x04, 0x17
        /*001a*/ 	.short	(.L_11 - .L_10)
.L_10:
        /*001c*/ 	.word	0x00000000
        /*0020*/ 	.short	0x0001
        /*0022*/ 	.short	0x0008
        /*0024*/ 	.byte	0x00, 0xf5, 0x21, 0x00


	//----- nvinfo : EIATTR_KPARAM_INFO
	.align		4
.L_11:
        /*0028*/ 	.byte	0x04, 0x17
        /*002a*/ 	.short	(.L_13 - .L_12)
.L_12:
        /*002c*/ 	.word	0x00000000
        /*0030*/ 	.short	0x0000
        /*0032*/ 	.short	0x0000
        /*0034*/ 	.byte	0x00, 0xf5, 0x21, 0x00


	//----- nvinfo : EIATTR_SPARSE_MMA_MASK
	.align		4
.L_13:
        /*0038*/ 	.byte	0x03, 0x50
        /*003a*/ 	.short	0x0000


	//----- nvinfo : EIATTR_MAXREG_COUNT
	.align		4
        /*003c*/ 	.byte	0x03, 0x1b
        /*003e*/ 	.short	0x00ff


	//----- nvinfo : EIATTR_NUM_BARRIERS
	.align		4
        /*0040*/ 	.byte	0x02, 0x4c
        /*0042*/ 	.byte	0x01
	.zero		1


	//----- nvinfo : EIATTR_ANNOTATIONS
	.align		4
        /*0044*/ 	.byte	0x04, 0x55
        /*0046*/ 	.short	(.L_15 - .L_14)


	//   ....[0]....
.L_14:
        /*0048*/ 	.word	0x00000001
        /*004c*/ 	.byte	0xc0, 0x00, 0x00, 0x00, 0x01, 0x00, 0x00, 0x00, 0x10, 0x01, 0x00, 0x00, 0x01, 0x00, 0x00, 0x00
        /* <DEDUP_REMOVED lines=12> */
        /*011c*/ 	.byte	0x60, 0x27, 0x00, 0x00, 0x01, 0x00, 0x00, 0x00, 0x70, 0x37, 0x00, 0x00


	//----- nvinfo : EIATTR_MERCURY_ISA_VERSION
	.align		4
.L_15:
        /*0128*/ 	.byte	0x03, 0x5f
        /*012a*/ 	.short	0x0101


	//----- nvinfo : EIATTR_VRC_CTA_INIT_COUNT
	.align		4
        /*012c*/ 	.byte	0x02, 0x4a
	.zero		1
	.zero		1


	//----- nvinfo : EIATTR_EXIT_INSTR_OFFSETS
	.align		4
        /*0130*/ 	.byte	0x04, 0x1c
        /*0132*/ 	.short	(.L_17 - .L_16)


	//   ....[0]....
.L_16:
        /*0134*/ 	.word	0x000039f0


	//----- nvinfo : EIATTR_MAX_THREADS
	.align		4
.L_17:
        /*0138*/ 	.byte	0x04, 0x05
        /*013a*/ 	.short	(.L_19 - .L_18)
.L_18:
        /*013c*/ 	.word	0x00000070
        /*0140*/ 	.word	0x00000001
        /*0144*/ 	.word	0x00000001


	//----- nvinfo : EIATTR_CBANK_PARAM_SIZE
	.align		4
.L_19:
        /*0148*/ 	.byte	0x03, 0x19
        /*014a*/ 	.short	0x0018


	//----- nvinfo : EIATTR_PARAM_CBANK
	.align		4
        /*014c*/ 	.byte	0x04, 0x0a
        /*014e*/ 	.short	(.L_21 - .L_20)
	.align		4
.L_20:
        /*0150*/ 	.word	index@(.nv.constant0.candidate1)
        /*0154*/ 	.short	0x0380
        /*0156*/ 	.short	0x0018


	//----- nvinfo : EIATTR_SW_WAR
	.align		4
.L_21:
        /*0158*/ 	.byte	0x04, 0x36
        /*015a*/ 	.short	(.L_23 - .L_22)
.L_22:
        /*015c*/ 	.word	0x00000008
.L_23:


//--------------------- .nv.callgraph             --------------------------
	.section	.nv.callgraph,"",@"SHT_CUDA_CALLGRAPH"
	.align	4
	.sectionentsize	8
	.align		4
        /*0000*/ 	.word	0x00000000
	.align		4
        /*0004*/ 	.word	0xffffffff
	.align		4
        /*0008*/ 	.word	0x00000000
	.align		4
        /*000c*/ 	.word	0xfffffffe
	.align		4
        /*0010*/ 	.word	0x00000000
	.align		4
        /*0014*/ 	.word	0xfffffffd
	.align		4
        /*0018*/ 	.word	0x00000000
	.align		4
        /*001c*/ 	.word	0xfffffffc


//--------------------- .text.candidate1          --------------------------
	.section	.text.candidate1,"ax",@progbits
	.align	128
        .global         candidate1
        .type           candidate1,@function
        .size           candidate1,(.L_x_4 - candidate1)
        .other          candidate1,@"STO_CUDA_ENTRY STV_DEFAULT"
candidate1:
.text.candidate1:
[----:B------:R-:W0:Y:S01]  /*0000*/  LDC R1, c[0x0][0x37c] ;  /* 0x0000df00ff017b82 */ /* 0x000e220000000800 */
[----:B------:R-:W1:Y:S01]  /*0010*/  S2R R0, SR_TID.X ;  /* 0x0000000000007919 */ /* 0x000e620000002100 */
[----:B0-----:R-:W-:Y:S01]  /*0020*/  IADD3 R1, PT, PT, R1, -0x70, RZ ;  /* 0xffffff9001017810 */ /* 0x001fe20007ffe0ff */
[----:B------:R-:W0:Y:S04]  /*0030*/  LDCU.64 UR6, c[0x0][0x358] ;  /* 0x00006b00ff0677ac */ /* 0x000e280008000a00 */
[----:B------:R2:W-:Y:S04]  /*0040*/  STL.64 [R1], RZ ;  /* 0x000000ff01007387 */ /* 0x0005e80000100a00 */
[----:B------:R2:W-:Y:S04]  /*0050*/  STL.64 [R1+0x8], RZ ;  /* 0x000008ff01007387 */ /* 0x0005e80000100a00 */
[----:B------:R2:W-:Y:S04]  /*0060*/  STL.64 [R1+0x10], RZ ;  /* 0x000010ff01007387 */ /* 0x0005e80000100a00 */
[----:B------:R2:W-:Y:S04]  /*0070*/  STL.64 [R1+0x18], RZ ;  /* 0x000018ff01007387 */ /* 0x0005e80000100a00 */
[----:B------:R2:W-:Y:S04]  /*0080*/  STL.64 [R1+0x20], RZ ;  /* 0x000020ff01007387 */ /* 0x0005e80000100a00 */
[----:B------:R2:W-:Y:S04]  /*0090*/  STL.64 [R1+0x28], RZ ;  /* 0x000028ff01007387 */ /* 0x0005e80000100a00 */
[----:B------:R2:W-:Y:S01]  /*00a0*/  STL.64 [R1+0x30], RZ ;  /* 0x000030ff01007387 */ /* 0x0005e20000100a00 */
[----:B-1----:R-:W-:-:S03]  /*00b0*/  PRMT R0, R0, 0x9910, RZ ;  /* 0x0000991000007816 */ /* 0x002fc600000000ff */
[----:B------:R2:W-:Y:S02]  /*00c0*/  STL [R1+0x68], RZ ;  /* 0x000068ff01007387 */ /* 0x0005e40000100800 */
[----:B------:R-:W-:-:S05]  /*00d0*/  IMAD R0, R0, 0x93, RZ ;  /* 0x0000009300007824 */ /* 0x000fca00078e02ff */
[----:B------:R-:W-:-:S04]  /*00e0*/  LOP3.LUT R0, R0, 0xffff, RZ, 0xc0, !PT ;  /* 0x0000ffff00007812 */ /* 0x000fc800078ec0ff */
[----:B------:R-:W-:-:S04]  /*00f0*/  SHF.R.U32.HI R0, RZ, 0xa, R0 ;  /* 0x0000000aff007819 */ /* 0x000fc80000011600 */
[----:B------:R-:W-:-:S05]  /*0100*/  LOP3.LUT R0, R0, 0xffff, RZ, 0xc0, !PT ;  /* 0x0000ffff00007812 */ /* 0x000fca00078ec0ff */
[----:B0-----:R2:W-:Y:S02]  /*0110*/  STL [R1+0x64], R0 ;  /* 0x0000640001007387 */ /* 0x0015e40000100800 */
.L_x_2:
[----:B------:R-:W3:Y:S01]  /*0120*/  LDL.LU R101, [R1+0x68] ;  /* 0x0000680001657983 */ /* 0x000ee20000300800 */
[----:B------:R-:W0:Y:S01]  /*0130*/  S2R R26, SR_CTAID.X ;  /* 0x00000000001a7919 */ /* 0x000e220000002500 */
[----:B-1----:R-:W1:Y:S01]  /*0140*/  S2R R103, SR_TID.X ;  /* 0x0000000000677919 */ /* 0x002e620000002100 */
[----:B0-----:R-:W-:Y:S02]  /*0150*/  SHF.L.U32 R99, R26, 0x10, RZ ;  /* 0x000000101a637819 */ /* 0x001fe400000006ff */
[C---:B-1----:R-:W-:Y:S02]  /*0160*/  SHF.L.U32 R6, R103.reuse, 0x4, RZ ;  /* 0x0000000467067819 */ /* 0x042fe400000006ff */
[----:B------:R-:W-:Y:S02]  /*0170*/  IADD3 R2, PT, PT, R103, 0x30, RZ ;  /* 0x0000003067027810 */ /* 0x000fe40007ffe0ff */
[----:B--2---:R-:W-:Y:S02]  /*0180*/  LOP3.LUT R0, R99, 0x40, R103, 0xf6, !PT ;  /* 0x0000004063007812 */ /* 0x004fe400078ef667 */
[----:B------:R-:W-:-:S02]  /*0190*/  IADD3 R5, PT, PT, R6, 0x5400, RZ ;  /* 0x0000540006057810 */ /* 0x000fc40007ffe0ff */
[----:B------:R-:W-:Y:S02]  /*01a0*/  LOP3.LUT R2, R2, 0x7f, RZ, 0xc0, !PT ;  /* 0x0000007f02027812 */ /* 0x000fe400078ec0ff */
[C---:B------:R-:W-:Y:S02]  /*01b0*/  IADD3 R3, PT, PT, R6.reuse, 0x1c00, RZ ;  /* 0x00001c0006037810 */ /* 0x040fe40007ffe0ff */
[----:B------:R-:W-:Y:S02]  /*01c0*/  IADD3 R7, PT, PT, R6, 0x8c00, RZ ;  /* 0x00008c0006077810 */ /* 0x000fe40007ffe0ff */
[----:B------:R-:W-:Y:S02]  /*01d0*/  IADD3 R4, PT, PT, R103, 0x20, RZ ;  /* 0x0000002067047810 */ /* 0x000fe40007ffe0ff */
[----:B------:R-:W-:Y:S02]  /*01e0*/  LOP3.LUT R12, R0, 0x5800, R5, 0xf8, !PT ;  /* 0x00005800000c7812 */ /* 0x000fe400078ef805 */
[----:B------:R-:W-:-:S02]  /*01f0*/  IADD3 R9, PT, PT, R6, 0xc400, RZ ;  /* 0x0000c40006097810 */ /* 0x000fc40007ffe0ff */
[C---:B------:R-:W-:Y:S02]  /*0200*/  LOP3.LUT R8, R0.reuse, 0x3800, R3, 0xf8, !PT ;  /* 0x0000380000087812 */ /* 0x040fe400078ef803 */
[----:B------:R-:W-:Y:S02]  /*0210*/  LOP3.LUT R17, R0, 0x9800, R7, 0xf8, !PT ;  /* 0x0000980000117812 */ /* 0x000fe400078ef807 */
[----:B------:R-:W-:Y:S02]  /*0220*/  PRMT R2, R2, 0x5410, R26 ;  /* 0x0000541002027816 */ /* 0x000fe4000000001a */
[----:B------:R-:W-:Y:S02]  /*0230*/  IADD3 R5, PT, PT, R6, 0x5b00, RZ ;  /* 0x00005b0006057810 */ /* 0x000fe40007ffe0ff */
[----:B------:R-:W-:Y:S02]  /*0240*/  LOP3.LUT R4, R4, 0x7f, RZ, 0xc0, !PT ;  /* 0x0000007f04047812 */ /* 0x000fe400078ec0ff */
[----:B------:R-:W-:-:S02]  /*0250*/  IADD3 R3, PT, PT, R6, 0x2300, RZ ;  /* 0x0000230006037810 */ /* 0x000fc40007ffe0ff */
[C---:B------:R-:W-:Y:S02]  /*0260*/  IADD3 R7, PT, PT, R6.reuse, 0x9300, RZ ;  /* 0x0000930006077810 */ /* 0x040fe40007ffe0ff */
[----:B------:R-:W-:Y:S02]  /*0270*/  IADD3 R11, PT, PT, R6, 0xcb00, RZ ;  /* 0x0000cb00060b7810 */ /* 0x000fe40007ffe0ff */
[----:B------:R-:W-:Y:S02]  /*0280*/  LOP3.LUT R83, R0, 0xc800, R9, 0xf8, !PT ;  /* 0x0000c80000537812 */ /* 0x000fe400078ef809 */
[C---:B------:R-:W-:Y:S02]  /*0290*/  LOP3.LUT R13, R2.reuse, 0x7800, R5, 0xf8, !PT ;  /* 0x00007800020d7812 */ /* 0x040fe400078ef805 */
[C---:B------:R-:W-:Y:S02]  /*02a0*/  LOP3.LUT R9, R2.reuse, 0x2800, R3, 0xf8, !PT ;  /* 0x0000280002097812 */ /* 0x040fe400078ef803 */
[----:B------:R-:W-:-:S02]  /*02b0*/  LOP3.LUT R19, R2, 0x9800, R7, 0xf8, !PT ;  /* 0x0000980002137812 */ /* 0x000fc400078ef807 */
[----:B------:R-:W-:Y:S02]  /*02c0*/  LOP3.LUT R89, R2, 0xd800, R11, 0xf8, !PT ;  /* 0x0000d80002597812 */ /* 0x000fe400078ef80b */
[----:B------:R-:W-:Y:S02]  /*02d0*/  PRMT R4, R4, 0x5410, R26 ;  /* 0x0000541004047816 */ /* 0x000fe4000000001a */
[C---:B------:R-:W-:Y:S02]  /*02e0*/  IADD3 R5, PT, PT, R6.reuse, 0x6200, RZ ;  /* 0x0000620006057810 */ /* 0x040fe40007ffe0ff */
[C---:B------:R-:W-:Y:S02]  /*02f0*/  IADD3 R3, PT, PT, R6.reuse, 0x2a00, RZ ;  /* 0x00002a0006037810 */ /* 0x040fe40007ffe0ff */
[C---:B------:R-:W-:Y:S02]  /*0300*/  IADD3 R7, PT, PT, R6.reuse, 0x9a00, RZ ;  /* 0x00009a0006077810 */ /* 0x040fe40007ffe0ff */
[----:B------:R-:W-:-:S02]  /*0310*/  IADD3 R11, PT, PT, R6, 0xd200, RZ ;  /* 0x0000d200060b7810 */ /* 0x000fc40007ffe0ff */
[C---:B------:R-:W-:Y:S02]  /*0320*/  LOP3.LUT R14, R4.reuse, 0x3800, R3, 0xf8, !PT ;  /* 0x00003800040e7812 */ /* 0x040fe400078ef803 */
[C---:B------:R-:W-:Y:S02]  /*0330*/  LOP3.LUT R18, R4.reuse, 0x6800, R5, 0xf8, !PT ;  /* 0x0000680004127812 */ /* 0x040fe400078ef805 */
[C---:B------:R-:W-:Y:S02]  /*0340*/  LOP3.LUT R86, R4.reuse, 0xb800, R7, 0xf8, !PT ;  /* 0x0000b80004567812 */ /* 0x040fe400078ef807 */
[----:B------:R-:W-:Y:S02]  /*0350*/  LOP3.LUT R90, R4, 0xd800, R11, 0xf8, !PT ;  /* 0x0000d800045a7812 */ /* 0x000fe400078ef80b */
[----:B------:R-:W0:Y:S01]  /*0360*/  LDC.64 R4, c[0x0][0x380] ;  /* 0x0000e000ff047b82 */ /* 0x000e220000000a00 */
[----:B------:R-:W-:-:S04]  /*0370*/  IADD3 R2, PT, PT, R103, 0x70, RZ ;  /* 0x0000007067027810 */ /* 0x000fc80007ffe0ff */
[----:B------:R-:W-:Y:S02]  /*0380*/  LOP3.LUT R2, R2, 0x7f, RZ, 0xc0, !PT ;  /* 0x0000007f02027812 */ /* 0x000fe400078ec0ff */
[C---:B------:R-:W-:Y:S02]  /*0390*/  IADD3 R3, PT, PT, R6.reuse, 0x700, RZ ;  /* 0x0000070006037810 */ /* 0x040fe40007ffe0ff */
[----:B------:R-:W-:Y:S02]  /*03a0*/  IADD3 R11, PT, PT, R6, 0x3f00, RZ ;  /* 0x00003f00060b7810 */ /* 0x000fe40007ffe0ff */
[----:B------:R-:W-:Y:S02]  /*03b0*/  PRMT R2, R2, 0x5410, R26 ;  /* 0x0000541002027816 */ /* 0x000fe4000000001a */
[C---:B------:R-:W-:Y:S02]  /*03c0*/  IADD3 R15, PT, PT, R6.reuse, 0x7700, RZ ;  /* 0x00007700060f7810 */ /* 0x040fe40007ffe0ff */
[----:B------:R-:W-:-:S02]  /*03d0*/  IADD3 R23, PT, PT, R6, 0xaf00, RZ ;  /* 0x0000af0006177810 */ /* 0x000fc40007ffe0ff */
[----:B------:R-:W-:Y:S02]  /*03e0*/  IADD3 R25, PT, PT, R6, 0xe700, RZ ;  /* 0x0000e70006197810 */ /* 0x000fe40007ffe0ff */
[----:B------:R-:W-:Y:S02]  /*03f0*/  IADD3 R7, PT, PT, R103, 0x60, RZ ;  /* 0x0000006067077810 */ /* 0x000fe40007ffe0ff */
[C---:B------:R-:W-:Y:S02]  /*0400*/  LOP3.LUT R20, R2.reuse, 0x800, R3, 0xf8, !PT ;  /* 0x0000080002147812 */ /* 0x040fe400078ef803 */
[C---:B------:R-:W-:Y:S02]  /*0410*/  LOP3.LUT R21, R2.reuse, 0x7800, R11, 0xf8, !PT ;  /* 0x0000780002157812 */ /* 0x040fe400078ef80b */
[C---:B------:R-:W-:Y:S02]  /*0420*/  LOP3.LUT R78, R2.reuse, 0x7800, R15, 0xf8, !PT ;  /* 0x00007800024e7812 */ /* 0x040fe400078ef80f */
[----:B------:R-:W-:-:S02]  /*0430*/  LOP3.LUT R88, R2, 0xb800, R23, 0xf8, !PT ;  /* 0x0000b80002587812 */ /* 0x000fc400078ef817 */
[----:B------:R-:W-:Y:S02]  /*0440*/  LOP3.LUT R92, R2, 0xe800, R25, 0xf8, !PT ;  /* 0x0000e800025c7812 */ /* 0x000fe400078ef819 */
[----:B------:R-:W-:Y:S02]  /*0450*/  LOP3.LUT R7, R7, 0x7f, RZ, 0xc0, !PT ;  /* 0x0000007f07077812 */ /* 0x000fe400078ec0ff */
[----:B------:R-:W-:Y:S02]  /*0460*/  IADD3 R2, PT, PT, R103, 0x50, RZ ;  /* 0x0000005067027810 */ /* 0x000fe40007ffe0ff */
[C---:B------:R-:W-:Y:S02]  /*0470*/  IADD3 R10, PT, PT, R6.reuse, 0x4600, RZ ;  /* 0x00004600060a7810 */ /* 0x040fe40007ffe0ff */
[----:B------:R-:W-:Y:S02]  /*0480*/  PRMT R7, R7, 0x5410, R26 ;  /* 0x0000541007077816 */ /* 0x000fe4000000001a */
[----:B------:R-:W-:-:S02]  /*0490*/  IADD3 R16, PT, PT, R6, 0x7e00, RZ ;  /* 0x00007e0006107810 */ /* 0x000fc40007ffe0ff */
[C---:B------:R-:W-:Y:S02]  /*04a0*/  IADD3 R22, PT, PT, R6.reuse, 0xb600, RZ ;  /* 0x0000b60006167810 */ /* 0x040fe40007ffe0ff */
[----:B------:R-:W-:Y:S02]  /*04b0*/  IADD3 R24, PT, PT, R6, 0xee00, RZ ;  /* 0x0000ee0006187810 */ /* 0x000fe40007ffe0ff */
[----:B------:R-:W-:Y:S02]  /*04c0*/  LOP3.LUT R2, R2, 0x7f, RZ, 0xc0, !PT ;  /* 0x0000007f02027812 */ /* 0x000fe400078ec0ff */
[C---:B------:R-:W-:Y:S02]  /*04d0*/  LOP3.LUT R80, R7.reuse, 0x4800, R10, 0xf8, !PT ;  /* 0x0000480007507812 */ /* 0x040fe400078ef80a */
[C---:B------:R-:W-:Y:S02]  /*04e0*/  LOP3.LUT R85, R7.reuse, 0xf800, R16, 0xf8, !PT ;  /* 0x0000f80007557812 */ /* 0x040fe400078ef810 */
[----:B------:R-:W-:-:S02]  /*04f0*/  LOP3.LUT R91, R7, 0xb800, R22, 0xf8, !PT ;  /* 0x0000b800075b7812 */ /* 0x000fc400078ef816 */
[----:B------:R-:W-:Y:S02]  /*0500*/  LOP3.LUT R95, R7, 0xf800, R24, 0xf8, !PT ;  /* 0x0000f800075f7812 */ /* 0x000fe400078ef818 */
[----:B------:R-:W-:Y:S02]  /*0510*/  PRMT R2, R2, 0x5410, R26 ;  /* 0x0000541002027816 */ /* 0x000fe4000000001a */
[C---:B------:R-:W-:Y:S02]  /*0520*/  IADD3 R11, PT, PT, R6.reuse, 0x8500, RZ ;  /* 0x00008500060b7810 */ /* 0x040fe40007ffe0ff */
[C---:B------:R-:W-:Y:S02]  /*0530*/  IADD3 R15, PT, PT, R6.reuse, 0xbd00, RZ ;  /* 0x0000bd00060f7810 */ /* 0x040fe40007ffe0ff */
[----:B------:R-:W-:Y:S02]  /*0540*/  IADD3 R23, PT, PT, R6, 0xf500, RZ ;  /* 0x0000f50006177810 */ /* 0x000fe40007ffe0ff */
[----:B------:R-:W-:-:S02]  /*0550*/  LOP3.LUT R87, R2, 0x8800, R11, 0xf8, !PT ;  /* 0x0000880002577812 */ /* 0x000fc400078ef80b */
[C---:B------:R-:W-:Y:S02]  /*0560*/  LOP3.LUT R93, R2.reuse, 0xf800, R15, 0xf8, !PT ;  /* 0x0000f800025d7812 */ /* 0x040fe400078ef80f */
[----:B------:R-:W-:Y:S02]  /*0570*/  LOP3.LUT R97, R2, 0xf800, R23, 0xf8, !PT ;  /* 0x0000f80002617812 */ /* 0x000fe400078ef817 */
[----:B------:R-:W-:Y:S01]  /*0580*/  ISETP.GT.U32.AND P0, PT, R103, 0x3f, PT ;  /* 0x0000003f6700780c */ /* 0x000fe20003f04070 */
[----:B---3--:R-:W-:-:S05]  /*0590*/  IMAD R0, R101, 0x1880, RZ ;  /* 0x0000188065007824 */ /* 0x008fca00078e02ff */
[----:B------:R-:W-:Y:S02]  /*05a0*/  LOP3.LUT R3, R0, R103, RZ, 0xfc, !PT ;  /* 0x0000006700037212 */ /* 0x000fe400078efcff */
[----:B------:R-:W-:-:S03]  /*05b0*/  IADD3 R0, PT, PT, R6, 0xe00, RZ ;  /* 0x00000e0006007810 */ /* 0x000fc60007ffe0ff */
[----:B0-----:R-:W-:Y:S01]  /*05c0*/  IMAD.WIDE.U32 R4, R3, 0x4, R4 ;  /* 0x0000000403047825 */ /* 0x001fe200078e0004 */
[----:B------:R-:W-:Y:S02]  /*05d0*/  LOP3.LUT R77, R7, 0x1800, R0, 0xf8, !PT ;  /* 0x00001800074d7812 */ /* 0x000fe400078ef800 */
[C---:B------:R-:W-:Y:S02]  /*05e0*/  IADD3 R3, PT, PT, R6.reuse, 0x1500, RZ ;  /* 0x0000150006037810 */ /* 0x040fe40007ffe0ff */
[----:B------:R-:W-:Y:S01]  /*05f0*/  IADD3 R7, PT, PT, R6, 0x4d00, RZ ;  /* 0x00004d0006077810 */ /* 0x000fe20007ffe0ff */
[----:B------:R-:W2:Y:S01]  /*0600*/  LDG.E.CONSTANT R0, desc[UR6][R4.64] ;  /* 0x0000000604007981 */ /* 0x000ea2000c1e9900 */
[C---:B------:R-:W-:Y:S02]  /*0610*/  LOP3.LUT R79, R2.reuse, 0x1800, R3, 0xf8, !PT ;  /* 0x00001800024f7812 */ /* 0x040fe400078ef803 */
[----:B------:R-:W-:Y:S01]  /*0620*/  LOP3.LUT R81, R2, 0x5800, R7, 0xf8, !PT ;  /* 0x0000580002517812 */ /* 0x000fe200078ef807 */
[----:B------:R-:W3:Y:S01]  /*0630*/  LDG.E.CONSTANT R22, desc[UR6][R4.64+0x1c0] ;  /* 0x0001c00604167981 */ /* 0x000ee2000c1e9900 */
[----:B------:R-:W0:Y:S01]  /*0640*/  LDC.64 R2, c[0x0][0x388] ;  /* 0x0000e200ff027b82 */ /* 0x000e220000000a00 */
[----:B------:R-:W-:-:S02]  /*0650*/  LEA R7, R101, R8, 0x7 ;  /* 0x0000000865077211 */ /* 0x000fc400078e38ff */
[C---:B------:R-:W-:Y:S01]  /*0660*/  LEA R15, R101.reuse, R13, 0x7 ;  /* 0x0000000d650f7211 */ /* 0x040fe200078e38ff */
[----:B------:R-:W4:Y:S01]  /*0670*/  LDG.E.CONSTANT R23, desc[UR6][R4.64+0x380] ;  /* 0x0003800604177981 */ /* 0x000f22000c1e9900 */
[C---:B------:R-:W-:Y:S02]  /*0680*/  LEA R17, R101.reuse, R17, 0x7 ;  /* 0x0000001165117211 */ /* 0x040fe400078e38ff */
[C---:B------:R-:W-:Y:S01]  /*0690*/  LEA R83, R101.reuse, R83, 0x7 ;  /* 0x0000005365537211 */ /* 0x040fe200078e38ff */
[----:B------:R-:W5:Y:S01]  /*06a0*/  LDG.E.CONSTANT R24, desc[UR6][R4.64+0x540] ;  /* 0x0005400604187981 */ /* 0x000f62000c1e9900 */
[C---:B------:R-:W-:Y:S02]  /*06b0*/  LEA R11, R101.reuse, R12, 0x7 ;  /* 0x0000000c650b7211 */ /* 0x040fe400078e38ff */
[----:B------:R-:W-:Y:S01]  /*06c0*/  LEA R9, R101, R9, 0x7 ;  /* 0x0000000965097211 */ /* 0x000fe200078e38ff */
[----:B------:R-:W5:Y:S04]  /*06d0*/  LDG.E.CONSTANT R25, desc[UR6][R4.64+0x700] ;  /* 0x0007000604197981 */ /* 0x000f68000c1e9900 */
[----:B------:R-:W5:Y:S04]  /*06e0*/  LDG.E.CONSTANT R26, desc[UR6][R4.64+0x8c0] ;  /* 0x0008c006041a7981 */ /* 0x000f68000c1e9900 */
[----:B------:R-:W5:Y:S04]  /*06f0*/  LDG.E.CONSTANT R27, desc[UR6][R4.64+0xa80] ;  /* 0x000a8006041b7981 */ /* 0x000f68000c1e9900 */
[----:B------:R-:W5:Y:S01]  /*0700*/  LDG.E.CONSTANT R28, desc[UR6][R4.64+0xc40] ;  /* 0x000c4006041c7981 */ /* 0x000f62000c1e9900 */
[----:B0-----:R-:W-:-:S03]  /*0710*/  IMAD.WIDE.U32 R6, R7, 0x4, R2 ;  /* 0x0000000407067825 */ /* 0x001fc600078e0002 */
[----:B------:R-:W5:Y:S01]  /*0720*/  LDG.E.CONSTANT R29, desc[UR6][R4.64+0xe00] ;  /* 0x000e0006041d7981 */ /* 0x000f62000c1e9900 */
[----:B------:R-:W-:-:S03]  /*0730*/  IMAD.WIDE.U32 R12, R17, 0x4, R2 ;  /* 0x00000004110c7825 */ /* 0x000fc600078e0002 */
[----:B------:R-:W5:Y:S01]  /*0740*/  LDG.E.CONSTANT R30, desc[UR6][R4.64+0xfc0] ;  /* 0x000fc006041e7981 */ /* 0x000f62000c1e9900 */
[----:B------:R-:W-:-:S03]  /*0750*/  IMAD.WIDE.U32 R16, R83, 0x4, R2 ;  /* 0x0000000453107825 */ /* 0x000fc600078e0002 */
[----:B------:R-:W5:Y:S04]  /*0760*/  LDG.E.CONSTANT R31, desc[UR6][R4.64+0x1180] ;  /* 0x00118006041f7981 */ /* 0x000f68000c1e9900 */
        /* <DEDUP_REMOVED lines=44> */
[----:B------:R0:W5:Y:S01]  /*0a30*/  LDG.E.CONSTANT R76, desc[UR6][R4.64+0x6040] ;  /* 0x00604006044c7981 */ /* 0x000162000c1e9900 */
[----:B------:R-:W-:Y:S01]  /*0a40*/  IMAD.WIDE.U32 R10, R11, 0x4, R2 ;  /* 0x000000040b0a7825 */ /* 0x000fe200078e0002 */
[----:B------:R-:W-:-:S02]  /*0a50*/  LEA R83, R101, R18, 0x7 ;  /* 0x0000001265537211 */ /* 0x000fc400078e38ff */
[----:B------:R1:W5:Y:S01]  /*0a60*/  LDG.E.CONSTANT R82, desc[UR6][R6.64] ;  /* 0x0000000606527981 */ /* 0x000362000c1e9900 */
[----:B------:R-:W-:-:S03]  /*0a70*/  IMAD.WIDE.U32 R8, R9, 0x4, R2 ;  /* 0x0000000409087825 */ /* 0x000fc600078e0002 */
[----:B------:R1:W5:Y:S01]  /*0a80*/  LDG.E.CONSTANT R122, desc[UR6][R16.64] ;  /* 0x00000006107a7981 */ /* 0x000362000c1e9900 */
[----:B0-----:R-:W-:Y:S01]  /*0a90*/  IMAD.WIDE.U32 R4, R15, 0x4, R2 ;  /* 0x000000040f047825 */ /* 0x001fe200078e0002 */
[C---:B------:R-:W-:Y:S02]  /*0aa0*/  LEA R15, R101.reuse, R19, 0x7 ;  /* 0x00000013650f7211 */ /* 0x040fe400078e38ff */
[----:B------:R-:W5:Y:S01]  /*0ab0*/  LDG.E.CONSTANT R94, desc[UR6][R10.64] ;  /* 0x000000060a5e7981 */ /* 0x000f62000c1e9900 */
[C---:B------:R-:W-:Y:S02]  /*0ac0*/  LEA R19, R101.reuse, R89, 0x7 ;  /* 0x0000005965137211 */ /* 0x040fe400078e38ff */
[C---:B------:R-:W-:Y:S01]  /*0ad0*/  LEA R89, R101.reuse, R86, 0x7 ;  /* 0x0000005665597211 */ /* 0x040fe200078e38ff */
[----:B------:R0:W5:Y:S01]  /*0ae0*/  LDG.E.CONSTANT R84, desc[UR6][R8.64] ;  /* 0x0000000608547981 */ /* 0x000162000c1e9900 */
[----:B-1----:R-:W-:-:S03]  /*0af0*/  LEA R7, R101, R14, 0x7 ;  /* 0x0000000e65077211 */ /* 0x002fc600078e38ff */
[--C-:B------:R-:W-:Y:S01]  /*0b00*/  IMAD.WIDE.U32 R16, R89, 0x4, R2.reuse ;  /* 0x0000000459107825 */ /* 0x100fe200078e0002 */
[----:B------:R-:W5:Y:S03]  /*0b10*/  LDG.E.CONSTANT R96, desc[UR6][R4.64] ;  /* 0x0000000604607981 */ /* 0x000f66000c1e9900 */
[--C-:B------:R-:W-:Y:S01]  /*0b20*/  IMAD.WIDE.U32 R6, R7, 0x4, R2.reuse ;  /* 0x0000000407067825 */ /* 0x100fe200078e0002 */
[----:B------:R1:W5:Y:S01]  /*0b30*/  LDG.E.CONSTANT R110, desc[UR6][R16.64] ;  /* 0x00000006106e7981 */ /* 0x000362000c1e9900 */
[----:B0-----:R-:W-:Y:S02]  /*0b40*/  LEA R9, R101, R21, 0x7 ;  /* 0x0000001565097211 */ /* 0x001fe400078e38ff */
[----:B------:R-:W-:Y:S01]  /*0b50*/  IMAD.WIDE.U32 R10, R83, 0x4, R2 ;  /* 0x00000004530a7825 */ /* 0x000fe200078e0002 */
[----:B------:R0:W5:Y:S01]  /*0b60*/  LDG.E.CONSTANT R86, desc[UR6][R6.64] ;  /* 0x0000000606567981 */ /* 0x000162000c1e9900 */
[----:B------:R-:W-:-:S02]  /*0b70*/  LEA R89, R101, R90, 0x7 ;  /* 0x0000005a65597211 */ /* 0x000fc400078e38ff */
[--C-:B------:R-:W-:Y:S01]  /*0b80*/  IMAD.WIDE.U32 R18, R19, 0x4, R2.reuse ;  /* 0x0000000413127825 */ /* 0x100fe200078e0002 */
[----:B------:R0:W5:Y:S01]  /*0b90*/  LDG.E.CONSTANT R98, desc[UR6][R10.64] ;  /* 0x000000060a627981 */ /* 0x000162000c1e9900 */
[----:B-1----:R-:W-:Y:S02]  /*0ba0*/  LEA R17, R101, R92, 0x7 ;  /* 0x0000005c65117211 */ /* 0x002fe400078e38ff */
[--C-:B------:R-:W-:Y:S01]  /*0bb0*/  IMAD.WIDE.U32 R8, R9, 0x4, R2.reuse ;  /* 0x0000000409087825 */ /* 0x100fe200078e0002 */
[----:B------:R1:W5:Y:S01]  /*0bc0*/  LDG.E.CONSTANT R106, desc[UR6][R12.64] ;  /* 0x000000060c6a7981 */ /* 0x000362000c1e9900 */
[----:B------:R-:W-:Y:S02]  /*0bd0*/  LEA R5, R101, R20, 0x7 ;  /* 0x0000001465057211 */ /* 0x000fe400078e38ff */
[--C-:B------:R-:W-:Y:S01]  /*0be0*/  IMAD.WIDE.U32 R14, R15, 0x4, R2.reuse ;  /* 0x000000040f0e7825 */ /* 0x100fe200078e0002 */
[C---:B0-----:R-:W-:Y:S01]  /*0bf0*/  LEA R7, R101.reuse, R77, 0x7 ;  /* 0x0000004d65077211 */ /* 0x041fe200078e38ff */
[----:B------:R0:W5:Y:S01]  /*0c00*/  LDG.E.CONSTANT R124, desc[UR6][R18.64] ;  /* 0x00000006127c7981 */ /* 0x000162000c1e9900 */
[----:B------:R-:W-:Y:S01]  /*0c10*/  LEA R11, R101, R80, 0x7 ;  /* 0x00000050650b7211 */ /* 0x000fe200078e38ff */
[----:B------:R-:W-:Y:S01]  /*0c20*/  IMAD.WIDE.U32 R16, R17, 0x4, R2 ;  /* 0x0000000411107825 */ /* 0x000fe200078e0002 */
[C---:B------:R-:W-:Y:S01]  /*0c30*/  LEA R83, R101.reuse, R88, 0x7 ;  /* 0x0000005865537211 */ /* 0x040fe200078e38ff */
[----:B------:R-:W5:Y:S01]  /*0c40*/  LDG.E.CONSTANT R108, desc[UR6][R14.64] ;  /* 0x000000060e6c7981 */ /* 0x000f62000c1e9900 */
[----:B-1----:R-:W-:-:S02]  /*0c50*/  LEA R13, R101, R78, 0x7 ;  /* 0x0000004e650d7211 */ /* 0x002fc400078e38ff */
[----:B------:R-:W-:Y:S01]  /*0c60*/  LEA R81, R101, R81, 0x7 ;  /* 0x0000005165517211 */ /* 0x000fe200078e38ff */
[--C-:B------:R-:W-:Y:S01]  /*0c70*/  IMAD.WIDE.U32 R20, R89, 0x4, R2.reuse ;  /* 0x0000000459147825 */ /* 0x100fe200078e0002 */
[----:B------:R1:W5:Y:S01]  /*0c80*/  LDG.E.CONSTANT R88, desc[UR6][R8.64] ;  /* 0x0000000608587981 */ /* 0x000362000c1e9900 */
[----:B0-----:R-:W-:Y:S02]  /*0c90*/  LOP3.LUT R18, R99, R103, RZ, 0xfc, !PT ;  /* 0x0000006763127212 */ /* 0x001fe400078efcff */
[--C-:B------:R-:W-:Y:S01]  /*0ca0*/  IMAD.WIDE.U32 R4, R5, 0x4, R2.reuse ;  /* 0x0000000405047825 */ /* 0x100fe200078e0002 */
[C---:B------:R-:W-:Y:S01]  /*0cb0*/  LEA R79, R101.reuse, R79, 0x7 ;  /* 0x0000004f654f7211 */ /* 0x040fe200078e38ff */
[----:B------:R0:W5:Y:S01]  /*0cc0*/  LDG.E.CONSTANT R132, desc[UR6][R16.64] ;  /* 0x0000000610847981 */ /* 0x000162000c1e9900 */
[----:B------:R-:W-:Y:S01]  /*0cd0*/  LEA R91, R101, R91, 0x7 ;  /* 0x0000005b655b7211 */ /* 0x000fe200078e38ff */
[--C-:B------:R-:W-:Y:S02]  /*0ce0*/  IMAD.WIDE.U32 R6, R7, 0x4, R2.reuse ;  /* 0x0000000407067825 */ /* 0x100fe400078e0002 */
[----:B------:R-:W5:Y:S02]  /*0cf0*/  LDG.E.CONSTANT R126, desc[UR6][R20.64] ;  /* 0x00000006147e7981 */ /* 0x000f64000c1e9900 */
[----:B-1----:R-:W-:-:S02]  /*0d00*/  IMAD.WIDE.U32 R8, R11, 0x4, R2 ;  /* 0x000000040b087825 */ /* 0x002fc400078e0002 */
[----:B------:R1:W5:Y:S02]  /*0d10*/  LDG.E.CONSTANT R78, desc[UR6][R4.64] ;  /* 0x00000006044e7981 */ /* 0x000364000c1e9900 */
[--C-:B------:R-:W-:Y:S01]  /*0d20*/  IMAD.WIDE.U32 R12, R13, 0x4, R2.reuse ;  /* 0x000000040d0c7825 */ /* 0x100fe200078e0002 */
[----:B0-----:R-:W-:Y:S01]  /*0d30*/  LEA R17, R101, R18, 0x7 ;  /* 0x0000001265117211 */ /* 0x001fe200078e38ff */
[----:B------:R-:W5:Y:S02]  /*0d40*/  LDG.E.CONSTANT R90, desc[UR6][R8.64] ;  /* 0x00000006085a7981 */ /* 0x000f64000c1e9900 */
[--C-:B------:R-:W-:Y:S02]  /*0d50*/  IMAD.WIDE.U32 R14, R83, 0x4, R2.reuse ;  /* 0x00000004530e7825 */ /* 0x100fe400078e0002 */
[----:B------:R0:W5:Y:S02]  /*0d60*/  LDG.E.CONSTANT R20, desc[UR6][R6.64] ;  /* 0x0000000606147981 */ /* 0x000164000c1e9900 */
[--C-:B------:R-:W-:Y:S01]  /*0d70*/  IMAD.WIDE.U32 R10, R81, 0x4, R2.reuse ;  /* 0x00000004510a7825 */ /* 0x100fe200078e0002 */
[C---:B------:R-:W-:Y:S01]  /*0d80*/  LEA R93, R101.reuse, R93, 0x7 ;  /* 0x0000005d655d7211 */ /* 0x040fe200078e38ff */
[----:B------:R2:W5:Y:S01]  /*0d90*/  LDG.E.CONSTANT R102, desc[UR6][R12.64] ;  /* 0x000000060c667981 */ /* 0x000562000c1e9900 */
[----:B------:R-:W-:Y:S01]  /*0da0*/  LEA R95, R101, R95, 0x7 ;  /* 0x0000005f655f7211 */ /* 0x000fe200078e38ff */
[----:B-1----:R-:W-:-:S02]  /*0db0*/  IMAD.WIDE.U32 R4, R79, 0x4, R2 ;  /* 0x000000044f047825 */ /* 0x002fc400078e0002 */
[----:B------:R1:W5:Y:S02]  /*0dc0*/  LDG.E.CONSTANT R116, desc[UR6][R14.64] ;  /* 0x000000060e747981 */ /* 0x000364000c1e9900 */
[--C-:B0-----:R-:W-:Y:S02]  /*0dd0*/  IMAD.WIDE.U32 R6, R91, 0x4, R2.reuse ;  /* 0x000000045b067825 */ /* 0x101fe400078e0002 */
[----:B------:R0:W5:Y:S01]  /*0de0*/  LDG.E.CONSTANT R92, desc[UR6][R10.64] ;  /* 0x000000060a5c7981 */ /* 0x000162000c1e9900 */
[C---:B------:R-:W-:Y:S02]  /*0df0*/  LEA R97, R101.reuse, R97, 0x7 ;  /* 0x0000006165617211 */ /* 0x040fe400078e38ff */
[C---:B--2---:R-:W-:Y:S01]  /*0e00*/  LEA R13, R101.reuse, R85, 0x7 ;  /* 0x00000055650d7211 */ /* 0x044fe200078e38ff */
[----:B------:R2:W5:Y:S01]  /*0e10*/  LDG.E.CONSTANT R80, desc[UR6][R4.64] ;  /* 0x0000000604507981 */ /* 0x000562000c1e9900 */
[----:B-1----:R-:W-:Y:S01]  /*0e20*/  LEA R15, R101, R87, 0x7 ;  /* 0x00000057650f7211 */ /* 0x002fe200078e38ff */
[----:B------:R-:W-:-:S02]  /*0e30*/  IMAD.WIDE.U32 R8, R93, 0x4, R2 ;  /* 0x000000045d087825 */ /* 0x000fc400078e0002 */
[----:B------:R1:W5:Y:S01]  /*0e40*/  LDG.E.CONSTANT R118, desc[UR6][R6.64] ;  /* 0x0000000606767981 */ /* 0x000362000c1e9900 */
[----:B0-----:R-:W-:Y:S01]  /*0e50*/  IADD3 R11, PT, PT, R17, 0x10, RZ ;  /* 0x00000010110b7810 */ /* 0x001fe20007ffe0ff */
[--C-:B------:R-:W-:Y:S02]  /*0e60*/  IMAD.WIDE.U32 R12, R13, 0x4, R2.reuse ;  /* 0x000000040d0c7825 */ /* 0x100fe400078e0002 */
[----:B------:R-:W5:Y:S02]  /*0e70*/  LDG.E.CONSTANT R120, desc[UR6][R8.64] ;  /* 0x0000000608787981 */ /* 0x000f64000c1e9900 */
[--C-:B------:R-:W-:Y:S02]  /*0e80*/  IMAD.WIDE.U32 R14, R15, 0x4, R2.reuse ;  /* 0x000000040f0e7825 */ /* 0x100fe400078e0002 */
[----:B------:R-:W5:Y:S02]  /*0e90*/  LDG.E.CONSTANT R104, desc[UR6][R12.64] ;  /* 0x000000060c687981 */ /* 0x000f64000c1e9900 */
[----:B--2---:R-:W-:-:S02]  /*0ea0*/  IMAD.WIDE.U32 R4, R17, 0x4, R2 ;  /* 0x0000000411047825 */ /* 0x004fc400078e0002 */
[----:B------:R-:W2:Y:S02]  /*0eb0*/  LDG.E.CONSTANT R14, desc[UR6][R14.64] ;  /* 0x000000060e0e7981 */ /* 0x000ea4000c1e9900 */
[--C-:B------:R-:W-:Y:S02]  /*0ec0*/  IMAD.WIDE.U32 R10, R11, 0x4, R2.reuse ;  /* 0x000000040b0a7825 */ /* 0x100fe400078e0002 */
[----:B------:R-:W2:Y:S02]  /*0ed0*/  LDG.E.CONSTANT R16, desc[UR6][R4.64] ;  /* 0x0000000604107981 */ /* 0x000ea4000c1e9900 */
[--C-:B-1----:R-:W-:Y:S02]  /*0ee0*/  IMAD.WIDE.U32 R6, R95, 0x4, R2.reuse ;  /* 0x000000045f067825 */ /* 0x102fe400078e0002 */
[----:B------:R-:W2:Y:S02]  /*0ef0*/  LDG.E.CONSTANT R18, desc[UR6][R4.64+0xe000] ;  /* 0x00e0000604127981 */ /* 0x000ea4000c1e9900 */
[----:B------:R-:W-:-:S02]  /*0f00*/  IMAD.WIDE.U32 R2, R97, 0x4, R2 ;  /* 0x0000000461027825 */ /* 0x000fc400078e0002 */
[----:B------:R-:W2:Y:S04]  /*0f10*/  LDG.E.CONSTANT R100, desc[UR6][R4.64+0x1c000] ;  /* 0x01c0000604647981 */ /* 0x000ea8000c1e9900 */
[----:B------:R-:W2:Y:S04]  /*0f20*/  LDG.E.CONSTANT R114, desc[UR6][R4.64+0x2a000] ;  /* 0x02a0000604727981 */ /* 0x000ea8000c1e9900 */
[----:B------:R0:W2:Y:S04]  /*0f30*/  LDG.E.CONSTANT R130, desc[UR6][R4.64+0x38000] ;  /* 0x0380000604827981 */ /* 0x0000a8000c1e9900 */
[----:B------:R-:W2:Y:S04]  /*0f40*/  LDG.E.CONSTANT R8, desc[UR6][R10.64+0xc000] ;  /* 0x00c000060a087981 */ /* 0x000ea8000c1e9900 */
[----:B------:R-:W2:Y:S04]  /*0f50*/  LDG.E.CONSTANT R12, desc[UR6][R10.64+0x1a000] ;  /* 0x01a000060a0c7981 */ /* 0x000ea8000c1e9900 */
[----:B------:R-:W2:Y:S04]  /*0f60*/  LDG.E.CONSTANT R112, desc[UR6][R10.64+0x28000] ;  /* 0x028000060a707981 */ /* 0x000ea8000c1e9900 */
[----:B------:R-:W2:Y:S04]  /*0f70*/  LDG.E.CONSTANT R128, desc[UR6][R10.64+0x36000] ;  /* 0x036000060a807981 */ /* 0x000ea8000c1e9900 */
[----:B------:R-:W2:Y:S04]  /*0f80*/  @!P0 LDG.E.CONSTANT R134, desc[UR6][R10.64+0x3e0c0] ;  /* 0x03e0c0060a868981 */ /* 0x000ea8000c1e9900 */
[----:B------:R-:W2:Y:S04]  /*0f90*/  LDG.E.CONSTANT R6, desc[UR6][R6.64] ;  /* 0x0000000606067981 */ /* 0x000ea8000c1e9900 */
[----:B------:R1:W2:Y:S01]  /*0fa0*/  LDG.E.CONSTANT R2, desc[UR6][R2.64] ;  /* 0x0000000602027981 */ /* 0x0002a2000c1e9900 */
[----:B------:R-:W3:Y:S01]  /*0fb0*/  S2UR UR5, SR_CgaCtaId ;  /* 0x00000000000579c3 */ /* 0x000ee20000008800 */
[----:B------:R-:W-:Y:S01]  /*0fc0*/  UMOV UR4, 0x400 ;  /* 0x0000040000047882 */ /* 0x000fe20000000000 */
[----:B------:R-:W-:Y:S01]  /*0fd0*/  IADD3 R101, PT, PT, R101, 0x1, RZ ;  /* 0x0000000165657810 */ /* 0x000fe20007ffe0ff */
[----:B---3--:R-:W-:-:S06]  /*0fe0*/  ULEA UR4, UR5, UR4, 0x18 ;  /* 0x0000000405047291 */ /* 0x008fcc000f8ec0ff */
[----:B0-----:R-:W-:Y:S01]  /*0ff0*/  LEA R5, R103, UR4, 0x2 ;  /* 0x0000000467057c11 */ /* 0x001fe2000f8e10ff */
[----:B------:R-:W-:Y:S06]  /*1000*/  BAR.SYNC.DEFER_BLOCKING 0x0 ;  /* 0x0000000000007b1d */ /* 0x000fec0000010000 */
[----:B------:R-:W-:Y:S02]  /*1010*/  UMOV UR4, 0x400 ;  /* 0x0000040000047882 */ /* 0x000fe40000000000 */
[----:B------:R-:W-:-:S04]  /*1020*/  UIADD3 UR4, UPT, UPT, UR4, 0x6200, URZ ;  /* 0x0000620004047890 */ /* 0x000fc8000fffe0ff */
[----:B------:R-:W-:-:S06]  /*1030*/  ULEA UR4, UR5, UR4, 0x18 ;  /* 0x0000000405047291 */ /* 0x000fcc000f8ec0ff */
[----:B-1----:R-:W-:Y:S01]  /*1040*/  LEA R3, R103, UR4, 0x2 ;  /* 0x0000000467037c11 */ /* 0x002fe2000f8e10ff */
[----:B------:R-:W-:Y:S04]  /*1050*/  STL [R1+0x68], R101 ;  /* 0x0000686501007387 */ /* 0x000fe80000100800 */
[----:B------:R0:W-:Y:S04]  /*1060*/  STS [R5], R0 ;  /* 0x0000000005007388 */ /* 0x0001e80000000800 */
[----:B------:R1:W-:Y:S04]  /*1070*/  STS [R5+0x1c0], R22 ;  /* 0x0001c01605007388 */ /* 0x0003e80000000800 */
[----:B----4-:R1:W-:Y:S04]  /*1080*/  STS [R5+0x380], R23 ;  /* 0x0003801705007388 */ /* 0x0103e80000000800 */
[----:B-----5:R1:W-:Y:S04]  /*1090*/  STS [R5+0x540], R24 ;  /* 0x0005401805007388 */ /* 0x0203e80000000800 */
[----:B------:R1:W-:Y:S04]  /*10a0*/  STS [R5+0x700], R25 ;  /* 0x0007001905007388 */ /* 0x0003e80000000800 */
        /* <DEDUP_REMOVED lines=73> */
[----:B--2---:R1:W-:Y:S04]  /*1540*/  STS [R3+0x2140], R14 ;  /* 0x0021400e03007388 */ /* 0x0043e80000000800 */
[----:B------:R1:W-:Y:S04]  /*1550*/  STS [R3+0x2d80], R118 ;  /* 0x002d807603007388 */ /* 0x0003e80000000800 */
[----:B------:R1:W-:Y:S04]  /*1560*/  STS [R3+0x2f40], R120 ;  /* 0x002f407803007388 */ /* 0x0003e80000000800 */
[----:B------:R1:W-:Y:S04]  /*1570*/  STS [R3], R16 ;  /* 0x0000001003007388 */ /* 0x0003e80000000800 */
        /* <DEDUP_REMOVED lines=8> */
[----:B------:R1:W-:Y:S04]  /*1600*/  @!P0 STS [R3+0x3f00], R134 ;  /* 0x003f008603008388 */ /* 0x0003e80000000800 */
[----:B------:R1:W-:Y:S04]  /*1610*/  STS [R3+0x3b80], R6 ;  /* 0x003b800603007388 */ /* 0x0003e80000000800 */
[----:B------:R1:W-:Y:S01]  /*1620*/  STS [R3+0x3d40], R2 ;  /* 0x003d400203007388 */ /* 0x0003e20000000800 */
[----:B0-----:R-:W-:Y:S01]  /*1630*/  HFMA2 R0, -RZ, RZ, 0, 0 ;  /* 0x00000000ff007431 */ /* 0x001fe200000001ff */
[----:B------:R-:W-:Y:S01]  /*1640*/  BAR.SYNC.DEFER_BLOCKING 0x0 ;  /* 0x0000000000007b1d */ /* 0x000fe20000010000 */
[----:B------:R-:W-:-:S13]  /*1650*/  ISETP.NE.AND P1, PT, R101, 0x10, PT ;  /* 0x000000106500780c */ /* 0x000fda0003f25270 */
.L_x_1:
[----:B-1----:R-:W0:Y:S01]  /*1660*/  S2R R3, SR_TID.X ;  /* 0x0000000000037919 */ /* 0x002e220000002100 */
[----:B------:R-:W1:Y:S01]  /*1670*/  S2UR UR5, SR_CgaCtaId ;  /* 0x00000000000579c3 */ /* 0x000e620000008800 */
[----:B------:R-:W-:Y:S01]  /*1680*/  UMOV UR4, 0x400 ;  /* 0x0000040000047882 */ /* 0x000fe20000000000 */
[----:B------:R-:W-:Y:S01]  /*1690*/  MOV R57, RZ ;  /* 0x000000ff00397202 */ /* 0x000fe20000000f00 */
[----:B------:R-:W-:Y:S02]  /*16a0*/  UPLOP3.LUT UP0, UPT, UPT, UPT, UPT, 0x80, 0x8 ;  /* 0x000000000008789c */ /* 0x000fe40003f0f070 */
[----:B-1----:R-:W-:Y:S02]  /*16b0*/  ULEA UR8, UR5, UR4, 0x18 ;  /* 0x0000000405087291 */ /* 0x002fe4000f8ec0ff */
[----:B------:R-:W-:-:S04]  /*16c0*/  UIADD3 UR4, UPT, UPT, UR4, 0x6200, URZ ;  /* 0x0000620004047890 */ /* 0x000fc8000fffe0ff */
[----:B------:R-:W-:Y:S01]  /*16d0*/  ULEA UR4, UR5, UR4, 0x18 ;  /* 0x0000000405047291 */ /* 0x000fe2000f8ec0ff */
[----:B0-----:R-:W-:-:S05]  /*16e0*/  PRMT R2, R3, 0x9910, RZ ;  /* 0x0000991003027816 */ /* 0x001fca00000000ff */
[----:B------:R-:W-:-:S05]  /*16f0*/  IMAD R2, R2, 0x93, RZ ;  /* 0x0000009302027824 */ /* 0x000fca00078e02ff */
[----:B------:R-:W-:-:S04]  /*1700*/  LOP3.LUT R2, R2, 0xffff, RZ, 0xc0, !PT ;  /* 0x0000ffff02027812 */ /* 0x000fc800078ec0ff */
[----:B------:R-:W-:-:S04]  /*1710*/  SHF.R.U32.HI R2, RZ, 0xa, R2 ;  /* 0x0000000aff027819 */ /* 0x000fc80000011602 */
[----:B------:R-:W-:-:S04]  /*1720*/  PRMT R2, R2, 0x9910, RZ ;  /* 0x0000991002027816 */ /* 0x000fc800000000ff */
[----:B------:R-:W-:-:S04]  /*1730*/  LEA R2, R2, -R2, 0x3 ;  /* 0x8000000202027211 */ /* 0x000fc800078e18ff */
[----:B------:R-:W-:-:S04]  /*1740*/  IADD3 R2, PT, PT, RZ, -R2, RZ ;  /* 0x80000002ff027210 */ /* 0x000fc80007ffe0ff */
[----:B------:R-:W-:-:S04]  /*1750*/  PRMT R2, R2, 0x7710, RZ ;  /* 0x0000771002027816 */ /* 0x000fc800000000ff */
[----:B------:R-:W-:-:S04]  /*1760*/  IADD3 R2, PT, PT, R2, R3, RZ ;  /* 0x0000000302027210 */ /* 0x000fc80007ffe0ff */
[----:B------:R-:W-:-:S04]  /*1770*/  PRMT R2, R2, 0x9910, RZ ;  /* 0x0000991002027816 */ /* 0x000fc800000000ff */
[----:B------:R-:W-:-:S04]  /*1780*/  LEA R2, R2, -R2, 0x3 ;  /* 0x8000000202027211 */ /* 0x000fc800078e18ff */
[----:B------:R-:W-:-:S05]  /*1790*/  LOP3.LUT R3, R2, 0xff, RZ, 0xc0, !PT ;  /* 0x000000ff02037812 */ /* 0x000fca00078ec0ff */
[----:B------:R-:W-:-:S05]  /*17a0*/  IMAD R2, R0, 0x620, R3 ;  /* 0x0000062000027824 */ /* 0x000fca00078e0203 */
[----:B------:R-:W-:-:S05]  /*17b0*/  LEA R56, R2, UR8, 0x2 ;  /* 0x0000000802387c11 */ /* 0x000fca000f8e10ff */
[----:B------:R-:W0:Y:S04]  /*17c0*/  LDS R4, [R56] ;  /* 0x0000000038047984 */ /* 0x000e280000000800 */
[----:B------:R-:W1:Y:S04]  /*17d0*/  LDS R5, [R56+0xc4] ;  /* 0x0000c40038057984 */ /* 0x000e680000000800 */
[----:B------:R-:W2:Y:S04]  /*17e0*/  LDS R3, [R56+0x188] ;  /* 0x0001880038037984 */ /* 0x000ea80000000800 */
[----:B------:R-:W-:Y:S04]  /*17f0*/  LDS R2, [R56+0x17d4] ;  /* 0x0017d40038027984 */ /* 0x000fe80000000800 */
[----:B------:R-:W-:Y:S04]  /*1800*/  LDS R6, [R56+0xab8] ;  /* 0x000ab80038067984 */ /* 0x000fe80000000800 */
[----:B------:R-:W-:Y:S04]  /*1810*/  LDS R7, [R56+0xb7c] ;  /* 0x000b7c0038077984 */ /* 0x000fe80000000800 */
[----:B------:R-:W-:Y:S04]  /*1820*/  LDS R8, [R56+0xc40] ;  /* 0x000c400038087984 */ /* 0x000fe80000000800 */
[----:B------:R-:W-:Y:S04]  /*1830*/  LDS R9, [R56+0xd04] ;  /* 0x000d040038097984 */ /* 0x000fe80000000800 */
[----:B------:R-:W-:Y:S04]  /*1840*/  LDS R10, [R56+0xdc8] ;  /* 0x000dc800380a7984 */ /* 0x000fe80000000800 */
[----:B------:R-:W-:Y:S04]  /*1850*/  LDS R11, [R56+0xe8c] ;  /* 0x000e8c00380b7984 */ /* 0x000fe80000000800 */
[----:B0-----:R-:W-:Y:S04]  /*1860*/  STL [R1+0x60], R4 ;  /* 0x0000600401007387 */ /* 0x001fe80000100800 */
[----:B-1----:R-:W-:Y:S04]  /*1870*/  STL [R1+0x5c], R5 ;  /* 0x00005c0501007387 */ /* 0x002fe80000100800 */
[----:B------:R-:W0:Y:S04]  /*1880*/  LDS R4, [R56+0x24c] ;  /* 0x00024c0038047984 */ /* 0x000e280000000800 */
[----:B------:R-:W1:Y:S04]  /*1890*/  LDS R5, [R56+0x310] ;  /* 0x0003100038057984 */ /* 0x000e680000000800 */
[----:B--2---:R-:W-:Y:S04]  /*18a0*/  STL [R1+0x58], R3 ;  /* 0x0000580301007387 */ /* 0x004fe80000100800 */
[----:B------:R-:W2:Y:S04]  /*18b0*/  LDS R3, [R56+0x3d4] ;  /* 0x0003d40038037984 */ /* 0x000ea80000000800 */
        /* <DEDUP_REMOVED lines=22> */
[----:B--2---:R2:W-:Y:S04]  /*1a20*/  STL [R1+0x40], R3 ;  /* 0x0000400301007387 */ /* 0x0045e80000100800 */
[----:B------:R2:W3:Y:S04]  /*1a30*/  LDS R3, [R56+0x86c] ;  /* 0x00086c0038037984 */ /* 0x0004e80000000800 */
[----:B------:R2:W4:Y:S04]  /*1a40*/  LDS R24, [R56+0x4] ;  /* 0x0000040038187984 */ /* 0x0005280000000800 */
[----:B------:R2:W2:Y:S04]  /*1a50*/  LDS R25, [R56+0xc8] ;  /* 0x0000c80038197984 */ /* 0x0004a80000000800 */
[----:B------:R0:W2:Y:S04]  /*1a60*/  LDS R26, [R56+0x18c] ;  /* 0x00018c00381a7984 */ /* 0x0000a80000000800 */
[----:B------:R0:W2:Y:S04]  /*1a70*/  LDS R27, [R56+0x250] ;  /* 0x00025000381b7984 */ /* 0x0000a80000000800 */
[----:B------:R0:W2:Y:S04]  /*1a80*/  LDS R28, [R56+0x314] ;  /* 0x00031400381c7984 */ /* 0x0000a80000000800 */
[----:B------:R1:W2:Y:S04]  /*1a90*/  LDS R29, [R56+0x3d8] ;  /* 0x0003d800381d7984 */ /* 0x0002a80000000800 */
[----:B0-----:R0:W-:Y:S04]  /*1aa0*/  STL [R1+0x3c], R4 ;  /* 0x00003c0401007387 */ /* 0x0011e80000100800 */
[----:B-1----:R0:W-:Y:S04]  /*1ab0*/  STL [R1+0x38], R5 ;  /* 0x0000380501007387 */ /* 0x0021e80000100800 */
[----:B------:R0:W1:Y:S04]  /*1ac0*/  LDS R4, [R56+0x930] ;  /* 0x0009300038047984 */ /* 0x0000680000000800 */
[----:B------:R0:W0:Y:S04]  /*1ad0*/  LDS R5, [R56+0x9f4] ;  /* 0x0009f40038057984 */ /* 0x0000280000000800 */
        /* <DEDUP_REMOVED lines=184> */
[----:B-1234-:R0:W0:Y:S02]  /*2660*/  LDS R246, [R56+0x1710] ;  /* 0x0017100038f67984 */ /* 0x01e0240000000800 */
.L_x_0:
[----:B-1----:R-:W2:Y:S01]  /*2670*/  LDL R58, [R1+0x64] ;  /* 0x00006400013a7983 */ /* 0x002ea20000100800 */
[----:B0-----:R-:W-:-:S03]  /*2680*/  LEA R56, R57, -R57, 0x3 ;  /* 0x8000003939387211 */ /* 0x001fc600078e18ff */
[----:B------:R-:W3:Y:S01]  /*2690*/  LDL R68, [R1+0x60] ;  /* 0x0000600001447983 */ /* 0x000ee20000100800 */
[----:B------:R-:W-:-:S03]  /*26a0*/  LEA R247, R56, R1, 0x2 ;  /* 0x0000000138f77211 */ /* 0x000fc600078e10ff */
[----:B------:R-:W4:Y:S04]  /*26b0*/  LDL R75, [R1+0x5c] ;  /* 0x00005c00014b7983 */ /* 0x000f280000100800 */
[----:B------:R-:W3:Y:S04]  /*26c0*/  LDL R69, [R247] ;  /* 0x00000000f7457983 */ /* 0x000ee80000100800 */
[----:B------:R-:W5:Y:S04]  /*26d0*/  LDL R71, [R247+0x4] ;  /* 0x00000400f7477983 */ /* 0x000f680000100800 */
[----:B------:R-:W4:Y:S04]  /*26e0*/  LDL R72, [R1+0x58] ;  /* 0x0000580001487983 */ /* 0x000f280000100800 */
        /* <DEDUP_REMOVED lines=10> */
[----:B------:R-:W4:Y:S01]  /*2790*/  LDL R250, [R247+0x18] ;  /* 0x00001800f7fa7983 */ /* 0x000f220000100800 */
[----:B--2---:R-:W-:-:S04]  /*27a0*/  LEA R84, R58, R0, 0x3 ;  /* 0x000000003a547211 */ /* 0x004fc800078e18ff */
[----:B------:R-:W-:-:S04]  /*27b0*/  LEA R84, R57, R84, 0x2 ;  /* 0x0000005439547211 */ /* 0x000fc800078e10ff */
[----:B------:R-:W-:-:S04]  /*27c0*/  SHF.L.U32 R84, R84, 0x5, RZ ;  /* 0x0000000554547819 */ /* 0x000fc800000006ff */
[----:B------:R-:W-:-:S05]  /*27d0*/  LEA R84, R84, UR4, 0x2 ;  /* 0x0000000454547c11 */ /* 0x000fca000f8e10ff */
[----:B------:R-:W3:Y:S04]  /*27e0*/  LDS.128 R56, [R84] ;  /* 0x0000000054387984 */ /* 0x000ee80000000c00 */
[----:B------:R-:W0:Y:S04]  /*27f0*/  LDS.128 R60, [R84+0x10] ;  /* 0x00001000543c7984 */ /* 0x000e280000000c00 */
[----:B------:R-:W1:Y:S01]  /*2800*/  LDS.128 R64, [R84+0x20] ;  /* 0x0000200054407984 */ /* 0x000e620000000c00 */
[-C--:B---3--:R-:W-:Y:S01]  /*2810*/  FFMA R68, R68, R56.reuse, R69 ;  /* 0x0000003844447223 */ /* 0x088fe20000000045 */
[----:B-----5:R-:W-:-:S03]  /*2820*/  FFMA R70, R24, R56, R71 ;  /* 0x0000003818467223 */ /* 0x020fc60000000047 */
[-C--:B----4-:R-:W-:Y:S01]  /*2830*/  FFMA R69, R75, R57.reuse, R68 ;  /* 0x000000394b457223 */ /* 0x090fe20000000044 */
[----:B------:R-:W-:-:S03]  /*2840*/  FFMA R71, R25, R57, R70 ;  /* 0x0000003919477223 */ /* 0x000fc60000000046 */
[-C--:B------:R-:W-:Y:S01]  /*2850*/  FFMA R68, R72, R58.reuse, R69 ;  /* 0x0000003a48447223 */ /* 0x080fe20000000045 */
[----:B------:R-:W-:-:S03]  /*2860*/  FFMA R72, R26, R58, R71 ;  /* 0x0000003a1a487223 */ /* 0x000fc60000000047 */
[-C--:B------:R-:W-:Y:S01]  /*2870*/  FFMA R73, R73, R59.reuse, R68 ;  /* 0x0000003b49497223 */ /* 0x080fe20000000044 */
[----:B------:R-:W-:Y:S01]  /*2880*/  FFMA R75, R27, R59, R72 ;  /* 0x0000003b1b4b7223 */ /* 0x000fe20000000048 */
[----:B------:R-:W2:Y:S02]  /*2890*/  LDS.128 R68, [R84+0x30] ;  /* 0x0000300054447984 */ /* 0x000ea40000000c00 */
[-C--:B0-----:R-:W-:Y:S01]  /*28a0*/  FFMA R72, R74, R60.reuse, R73 ;  /* 0x0000003c4a487223 */ /* 0x081fe20000000049 */
[----:B------:R-:W-:-:S03]  /*28b0*/  FFMA R74, R28, R60, R75 ;  /* 0x0000003c1c4a7223 */ /* 0x000fc6000000004b */
[-C--:B------:R-:W-:Y:S01]  /*28c0*/  FFMA R73, R81, R61.reuse, R72 ;  /* 0x0000003d51497223 */ /* 0x080fe20000000048 */
[----:B------:R-:W-:-:S03]  /*28d0*/  FFMA R75, R29, R61, R74 ;  /* 0x0000003d1d4b7223 */ /* 0x000fc6000000004a */
[-C--:B------:R-:W-:Y:S01]  /*28e0*/  FFMA R72, R80, R62.reuse, R73 ;  /* 0x0000003e50487223 */ /* 0x080fe20000000049 */
[----:B------:R-:W-:Y:S01]  /*28f0*/  FFMA R74, R30, R62, R75 ;  /* 0x0000003e1e4a7223 */ /* 0x000fe2000000004b */
[----:B------:R-:W-:Y:S02]  /*2900*/  LDS.128 R80, [R84+0x60] ;  /* 0x0000600054507984 */ /* 0x000fe40000000c00 */
[-C--:B------:R-:W-:Y:S01]  /*2910*/  FFMA R73, R79, R63.reuse, R72 ;  /* 0x0000003f4f497223 */ /* 0x080fe20000000048 */
[----:B------:R-:W-:-:S03]  /*2920*/  FFMA R249, R31, R63, R74 ;  /* 0x0000003f1ff97223 */ /* 0x000fc6000000004a */
[-C--:B-1----:R-:W-:Y:S02]  /*2930*/  FFMA R248, R78, R64.reuse, R73 ;  /* 0x000000404ef87223 */ /* 0x082fe40000000049 */
[----:B------:R-:W0:Y:S01]  /*2940*/  LDS.128 R72, [R84+0x40] ;  /* 0x0000400054487984 */ /* 0x000e220000000c00 */
[----:B------:R-:W-:Y:S01]  /*2950*/  FFMA R249, R32, R64, R249 ;  /* 0x0000004020f97223 */ /* 0x000fe200000000f9 */
[----:B------:R-:W-:-:S03]  /*2960*/  FFMA R248, R77, R65, R248 ;  /* 0x000000414df87223 */ /* 0x000fc600000000f8 */
[----:B------:R-:W-:Y:S01]  /*2970*/  FFMA R249, R33, R65, R249 ;  /* 0x0000004121f97223 */ /* 0x000fe200000000f9 */
[-C--:B------:R-:W-:Y:S02]  /*2980*/  FFMA R248, R76, R66.reuse, R248 ;  /* 0x000000424cf87223 */ /* 0x080fe400000000f8 */
[----:B------:R-:W1:Y:S01]  /*2990*/  LDS.128 R76, [R84+0x50] ;  /* 0x00005000544c7984 */ /* 0x000e620000000c00 */
[----:B------:R-:W-:Y:S01]  /*29a0*/  FFMA R249, R34, R66, R249 ;  /* 0x0000004222f97223 */ /* 0x000fe200000000f9 */
[-C--:B------:R-:W-:Y:S02]  /*29b0*/  FFMA R248, R3, R67.reuse, R248 ;  /* 0x0000004303f87223 */ /* 0x080fe400000000f8 */
[----:B------:R-:W3:Y:S01]  /*29c0*/  LDS.128 R84, [R84+0x70] ;  /* 0x0000700054547984 */ /* 0x000ee20000000c00 */
[----:B------:R-:W-:Y:S01]  /*29d0*/  FFMA R249, R35, R67, R249 ;  /* 0x0000004323f97223 */ /* 0x000fe200000000f9 */
[----:B--2---:R-:W-:-:S03]  /*29e0*/  FFMA R248, R4, R68, R248 ;  /* 0x0000004404f87223 */ /* 0x004fc600000000f8 */
[----:B------:R-:W-:Y:S01]  /*29f0*/  FFMA R249, R36, R68, R249 ;  /* 0x0000004424f97223 */ /* 0x000fe200000000f9 */
[----:B------:R-:W-:-:S03]  /*2a00*/  FFMA R248, R5, R69, R248 ;  /* 0x0000004505f87223 */ /* 0x000fc600000000f8 */
[----:B------:R-:W-:Y:S01]  /*2a10*/  FFMA R249, R37, R69, R249 ;  /* 0x0000004525f97223 */ /* 0x000fe200000000f9 */
[----:B------:R-:W-:-:S03]  /*2a20*/  FFMA R248, R6, R70, R248 ;  /* 0x0000004606f87223 */ /* 0x000fc600000000f8 */
[----:B------:R-:W-:Y:S01]  /*2a30*/  FFMA R249, R38, R70, R249 ;  /* 0x0000004626f97223 */ /* 0x000fe200000000f9 */
[----:B------:R-:W-:-:S03]  /*2a40*/  FFMA R248, R7, R71, R248 ;  /* 0x0000004707f87223 */ /* 0x000fc600000000f8 */
[----:B------:R-:W-:Y:S01]  /*2a50*/  FFMA R249, R39, R71, R249 ;  /* 0x0000004727f97223 */ /* 0x000fe200000000f9 */
[----:B0-----:R-:W-:-:S03]  /*2a60*/  FFMA R248, R8, R72, R248 ;  /* 0x0000004808f87223 */ /* 0x001fc600000000f8 */
[----:B------:R-:W-:Y:S01]  /*2a70*/  FFMA R249, R40, R72, R249 ;  /* 0x0000004828f97223 */ /* 0x000fe200000000f9 */
[----:B------:R-:W-:-:S03]  /*2a80*/  FFMA R248, R9, R73, R248 ;  /* 0x0000004909f87223 */ /* 0x000fc600000000f8 */
[----:B------:R-:W-:Y:S01]  /*2a90*/  FFMA R249, R41, R73, R249 ;  /* 0x0000004929f97223 */ /* 0x000fe200000000f9 */
[----:B------:R-:W-:-:S03]  /*2aa0*/  FFMA R248, R10, R74, R248 ;  /* 0x0000004a0af87223 */ /* 0x000fc600000000f8 */
[----:B------:R-:W-:Y:S01]  /*2ab0*/  FFMA R249, R42, R74, R249 ;  /* 0x0000004a2af97223 */ /* 0x000fe200000000f9 */
[----:B------:R-:W-:-:S03]  /*2ac0*/  FFMA R248, R11, R75, R248 ;  /* 0x0000004b0bf87223 */ /* 0x000fc600000000f8 */
[----:B------:R-:W-:Y:S01]  /*2ad0*/  FFMA R249, R43, R75, R249 ;  /* 0x0000004b2bf97223 */ /* 0x000fe200000000f9 */
[----:B-1----:R-:W-:-:S03]  /*2ae0*/  FFMA R248, R12, R76, R248 ;  /* 0x0000004c0cf87223 */ /* 0x002fc600000000f8 */
[----:B------:R-:W-:Y:S01]  /*2af0*/  FFMA R249, R44, R76, R249 ;  /* 0x0000004c2cf97223 */ /* 0x000fe200000000f9 */
[----:B------:R-:W-:-:S03]  /*2b00*/  FFMA R248, R13, R77, R248 ;  /* 0x0000004d0df87223 */ /* 0x000fc600000000f8 */
        /* <DEDUP_REMOVED lines=13> */
[----:B---3--:R-:W-:-:S03]  /*2be0*/  FFMA R248, R20, R84, R248 ;  /* 0x0000005414f87223 */ /* 0x008fc600000000f8 */
[----:B------:R-:W-:Y:S01]  /*2bf0*/  FFMA R249, R52, R84, R249 ;  /* 0x0000005434f97223 */ /* 0x000fe200000000f9 */
[----:B------:R-:W-:-:S03]  /*2c00*/  FFMA R248, R21, R85, R248 ;  /* 0x0000005515f87223 */ /* 0x000fc600000000f8 */
[----:B------:R-:W-:Y:S01]  /*2c10*/  FFMA R249, R53, R85, R249 ;  /* 0x0000005535f97223 */ /* 0x000fe200000000f9 */
[----:B------:R-:W-:-:S03]  /*2c20*/  FFMA R248, R22, R86, R248 ;  /* 0x0000005616f87223 */ /* 0x000fc600000000f8 */
[----:B------:R-:W-:Y:S01]  /*2c30*/  FFMA R249, R54, R86, R249 ;  /* 0x0000005636f97223 */ /* 0x000fe200000000f9 */
[----:B------:R-:W-:-:S03]  /*2c40*/  FFMA R248, R23, R87, R248 ;  /* 0x0000005717f87223 */ /* 0x000fc600000000f8 */
[----:B------:R-:W-:Y:S02]  /*2c50*/  FFMA R249, R55, R87, R249 ;  /* 0x0000005737f97223 */ /* 0x000fe400000000f9 */
[----:B------:R0:W-:Y:S04]  /*2c60*/  STL [R247], R248 ;  /* 0x000000f8f7007387 */ /* 0x0001e80000100800 */
[----:B------:R1:W-:Y:S04]  /*2c70*/  STL [R247+0x4], R249 ;  /* 0x000004f9f7007387 */ /* 0x0003e80000100800 */
[----:B0-----:R-:W2:Y:S04]  /*2c80*/  LDL R248, [R247+0x10] ;  /* 0x00001000f7f87983 */ /* 0x001ea80000100800 */
[----:B-1----:R-:W3:Y:S01]  /*2c90*/  LDL R249, [R247+0x14] ;  /* 0x00001400f7f97983 */ /* 0x002ee20000100800 */
[-C--:B------:R-:W-:Y:S01]  /*2ca0*/  FFMA R251, R88, R56.reuse, R251 ;  /* 0x0000003858fb7223 */ /* 0x080fe200000000fb */
[-C--:B------:R-:W-:Y:S01]  /*2cb0*/  FFMA R252, R120, R56.reuse, R252 ;  /* 0x0000003878fc7223 */ /* 0x080fe200000000fc */
[----:B------:R-:W-:-:S02]  /*2cc0*/  FFMA R250, R216, R56, R250 ;  /* 0x00000038d8fa7223 */ /* 0x000fc400000000fa */
[-C--:B------:R-:W-:Y:S01]  /*2cd0*/  FFMA R251, R89, R57.reuse, R251 ;  /* 0x0000003959fb7223 */ /* 0x080fe200000000fb */
[-C--:B------:R-:W-:Y:S01]  /*2ce0*/  FFMA R252, R121, R57.reuse, R252 ;  /* 0x0000003979fc7223 */ /* 0x080fe200000000fc */
[----:B------:R-:W-:Y:S02]  /*2cf0*/  FFMA R250, R217, R57, R250 ;  /* 0x00000039d9fa7223 */ /* 0x000fe400000000fa */
[-C--:B------:R-:W-:Y:S01]  /*2d00*/  FFMA R251, R90, R58.reuse, R251 ;  /* 0x0000003a5afb7223 */ /* 0x080fe200000000fb */
[-C--:B------:R-:W-:Y:S01]  /*2d10*/  FFMA R252, R122, R58.reuse, R252 ;  /* 0x0000003a7afc7223 */ /* 0x080fe200000000fc */
[----:B------:R-:W-:Y:S02]  /*2d20*/  FFMA R250, R218, R58, R250 ;  /* 0x0000003adafa7223 */ /* 0x000fe400000000fa */
        /* <DEDUP_REMOVED lines=37> */
[----:B------:R-:W-:-:S04]  /*2f80*/  FFMA R252, R135, R71, R252 ;  /* 0x0000004787fc7223 */ /* 0x000fc800000000fc */
[----:B------:R-:W-:Y:S01]  /*2f90*/  FFMA R252, R136, R72, R252 ;  /* 0x0000004888fc7223 */ /* 0x000fe200000000fc */
[----:B------:R-:W-:Y:S02]  /*2fa0*/  UPLOP3.LUT UP1, UPT, UPT, UPT, UP0, 0x80, 0x8 ;  /* 0x000000000008789c */ /* 0x000fe40003f2f000 */
[----:B------:R-:W-:Y:S01]  /*2fb0*/  UPLOP3.LUT UP0, UPT, UPT, UPT, UPT, 0x40, 0x4 ;  /* 0x000000000004789c */ /* 0x000fe20003f0e870 */
[-C--:B--2---:R-:W-:Y:S01]  /*2fc0*/  FFMA R248, R152, R56.reuse, R248 ;  /* 0x0000003898f87223 */ /* 0x084fe200000000f8 */
[----:B---3--:R-:W-:-:S03]  /*2fd0*/  FFMA R249, R184, R56, R249 ;  /* 0x00000038b8f97223 */ /* 0x008fc600000000f9 */
[-C--:B------:R-:W-:Y:S01]  /*2fe0*/  FFMA R248, R153, R57.reuse, R248 ;  /* 0x0000003999f87223 */ /* 0x080fe200000000f8 */
[----:B------:R-:W-:-:S03]  /*2ff0*/  FFMA R249, R185, R57, R249 ;  /* 0x00000039b9f97223 */ /* 0x000fc600000000f9 */
        /* <DEDUP_REMOVED lines=27> */
[-C--:B------:R-:W-:Y:S01]  /*31b0*/  FFMA R249, R199, R71.reuse, R249 ;  /* 0x00000047c7f97223 */ /* 0x080fe200000000f9 */
[----:B------:R-:W-:Y:S01]  /*31c0*/  FFMA R71, R231, R71, R250 ;  /* 0x00000047e7477223 */ /* 0x000fe200000000fa */
[-C--:B------:R-:W-:Y:S01]  /*31d0*/  FFMA R56, R104, R72.reuse, R251 ;  /* 0x0000004868387223 */ /* 0x080fe200000000fb */
[-C--:B------:R-:W-:Y:S01]  /*31e0*/  FFMA R248, R168, R72.reuse, R248 ;  /* 0x00000048a8f87223 */ /* 0x080fe200000000f8 */
[-C--:B------:R-:W-:Y:S01]  /*31f0*/  FFMA R58, R200, R72.reuse, R249 ;  /* 0x00000048c83a7223 */ /* 0x080fe200000000f9 */
[----:B------:R-:W-:Y:S01]  /*3200*/  FFMA R72, R232, R72, R71 ;  /* 0x00000048e8487223 */ /* 0x000fe20000000047 */
[-C--:B------:R-:W-:Y:S01]  /*3210*/  FFMA R57, R105, R73.reuse, R56 ;  /* 0x0000004969397223 */ /* 0x080fe20000000038 */
        /* <DEDUP_REMOVED lines=74> */
[----:B------:R1:W-:Y:S04]  /*36c0*/  STL [R247+0x8], R56 ;  /* 0x00000838f7007387 */ /* 0x0003e80000100800 */
[----:B------:R1:W-:Y:S04]  /*36d0*/  STL [R247+0xc], R58 ;  /* 0x00000c3af7007387 */ /* 0x0003e80000100800 */
[----:B------:R1:W-:Y:S04]  /*36e0*/  STL [R247+0x10], R60 ;  /* 0x0000103cf7007387 */ /* 0x0003e80000100800 */
[----:B------:R1:W-:Y:S04]  /*36f0*/  STL [R247+0x14], R62 ;  /* 0x0000143ef7007387 */ /* 0x0003e80000100800 */
[----:B------:R1:W-:Y:S01]  /*3700*/  STL [R247+0x18], R64 ;  /* 0x00001840f7007387 */ /* 0x0003e20000100800 */
[----:B------:R-:W-:Y:S01]  /*3710*/  HFMA2 R57, -RZ, RZ, 0, 5.9604644775390625e-08 ;  /* 0x00000001ff397431 */ /* 0x000fe200000001ff */
[----:B------:R-:W-:Y:S06]  /*3720*/  BRA.U UP1, `(.L_x_0) ;  /* 0xffffffed01d07547 */ /* 0x000fec000b83ffff */
[----:B------:R-:W-:-:S04]  /*3730*/  IADD3 R0, PT, PT, R0, 0x1, RZ ;  /* 0x0000000100007810 */ /* 0x000fc80007ffe0ff */
[----:B------:R-:W-:-:S13]  /*3740*/  ISETP.NE.AND P0, PT, R0, 0x4, PT ;  /* 0x000000040000780c */ /* 0x000fda0003f05270 */
[----:B------:R-:W-:Y:S05]  /*3750*/  @P0 BRA `(.L_x_1) ;  /* 0xffffffdc00c00947 */ /* 0x000fea000383ffff */
[----:B------:R-:W-:Y:S05]  /*3760*/  @P1 BRA `(.L_x_2) ;  /* 0xffffffc8006c1947 */ /* 0x000fea000383ffff */
[----:B------:R-:W2:Y:S04]  /*3770*/  LDL.LU R65, [R1+0x64] ;  /* 0x0000640001417983 */ /* 0x000ea80000300800 */
[----:B------:R-:W3:Y:S04]  /*3780*/  LDL.64 R18, [R1] ;  /* 0x0000000001127983 */ /* 0x000ee80000100a00 */
[----:B------:R-:W4:Y:S04]  /*3790*/  LDL.64 R2, [R1+0x8] ;  /* 0x0000080001027983 */ /* 0x000f280000100a00 */
[----:B------:R-:W5:Y:S04]  /*37a0*/  LDL.64 R4, [R1+0x10] ;  /* 0x0000100001047983 */ /* 0x000f680000100a00 */
[----:B------:R-:W5:Y:S04]  /*37b0*/  LDL.64 R6, [R1+0x18] ;  /* 0x0000180001067983 */ /* 0x000f680000100a00 */
[----:B------:R-:W5:Y:S04]  /*37c0*/  LDL.64 R8, [R1+0x20] ;  /* 0x0000200001087983 */ /* 0x000f680000100a00 */
[----:B------:R-:W5:Y:S04]  /*37d0*/  LDL.64 R10, [R1+0x28] ;  /* 0x00002800010a7983 */ /* 0x000f680000100a00 */
[----:B------:R-:W5:Y:S01]  /*37e0*/  LDL.64 R12, [R1+0x30] ;  /* 0x00003000010c7983 */ /* 0x000f620000100a00 */
[----:B------:R-:W0:Y:S02]  /*37f0*/  S2R R14, SR_TID.X ;  /* 0x00000000000e7919 */ /* 0x000e240000002100 */
[----:B0-----:R-:W-:-:S05]  /*3800*/  PRMT R0, R14, 0x9910, RZ ;  /* 0x000099100e007816 */ /* 0x001fca00000000ff */
[----:B------:R-:W-:-:S05]  /*3810*/  IMAD R0, R0, 0x93, RZ ;  /* 0x0000009300007824 */ /* 0x000fca00078e02ff */
[----:B------:R-:W-:-:S04]  /*3820*/  LOP3.LUT R0, R0, 0xffff, RZ, 0xc0, !PT ;  /* 0x0000ffff00007812 */ /* 0x000fc800078ec0ff */
[----:B------:R-:W-:-:S04]  /*3830*/  SHF.R.U32.HI R0, RZ, 0xa, R0 ;  /* 0x0000000aff007819 */ /* 0x000fc80000011600 */
[----:B------:R-:W-:Y:S02]  /*3840*/  PRMT R15, R0, 0x9910, RZ ;  /* 0x00009910000f7816 */ /* 0x000fe400000000ff */
[----:B------:R-:W2:Y:S02]  /*3850*/  S2R R0, SR_CTAID.X ;  /* 0x0000000000007919 */ /* 0x000ea40000002500 */
[----:B------:R-:W-:-:S04]  /*3860*/  LEA R15, R15, -R15, 0x3 ;  /* 0x8000000f0f0f7211 */ /* 0x000fc800078e18ff */
[----:B------:R-:W-:-:S04]  /*3870*/  IADD3 R15, PT, PT, RZ, -R15, RZ ;  /* 0x8000000fff0f7210 */ /* 0x000fc80007ffe0ff */
[----:B------:R-:W-:-:S04]  /*3880*/  PRMT R15, R15, 0x7710, RZ ;  /* 0x000077100f0f7816 */ /* 0x000fc800000000ff */
[----:B------:R-:W-:Y:S02]  /*3890*/  IADD3 R16, PT, PT, R15, R14, RZ ;  /* 0x0000000e0f107210 */ /* 0x000fe40007ffe0ff */
[----:B------:R-:W0:Y:S02]  /*38a0*/  LDC.64 R14, c[0x0][0x390] ;  /* 0x0000e400ff0e7b82 */ /* 0x000e240000000a00 */
[----:B------:R-:W-:-:S04]  /*38b0*/  PRMT R16, R16, 0x9910, RZ ;  /* 0x0000991010107816 */ /* 0x000fc800000000ff */
[----:B------:R-:W-:-:S04]  /*38c0*/  LEA R16, R16, -R16, 0x3 ;  /* 0x8000001010107211 */ /* 0x000fc800078e18ff */
[----:B------:R-:W-:Y:S02]  /*38d0*/  LOP3.LUT R17, R16, 0xff, RZ, 0xc0, !PT ;  /* 0x000000ff10117812 */ /* 0x000fe400078ec0ff */
[----:B--2---:R-:W-:-:S05]  /*38e0*/  LEA R0, R0, R65, 0x4 ;  /* 0x0000004100007211 */ /* 0x004fca00078e20ff */
[----:B------:R-:W-:-:S04]  /*38f0*/  IMAD R17, R0, 0x62, R17 ;  /* 0x0000006200117824 */ /* 0x000fc800078e0211 */
[----:B0-----:R-:W-:-:S05]  /*3900*/  IMAD.WIDE.U32 R14, R17, 0x4, R14 ;  /* 0x00000004110e7825 */ /* 0x001fca00078e000e */
[----:B---3--:R-:W-:Y:S04]  /*3910*/  STG.E desc[UR6][R14.64], R18 ;  /* 0x000000120e007986 */ /* 0x008fe8000c101906 */
[----:B------:R-:W-:Y:S04]  /*3920*/  STG.E desc[UR6][R14.64+0x4], R19 ;  /* 0x000004130e007986 */ /* 0x000fe8000c101906 */
[----:B----4-:R-:W-:Y:S04]  /*3930*/  STG.E desc[UR6][R14.64+0x8], R2 ;  /* 0x000008020e007986 */ /* 0x010fe8000c101906 */
[----:B------:R-:W-:Y:S04]  /*3940*/  STG.E desc[UR6][R14.64+0xc], R3 ;  /* 0x00000c030e007986 */ /* 0x000fe8000c101906 */
[----:B-----5:R-:W-:Y:S04]  /*3950*/  STG.E desc[UR6][R14.64+0x10], R4 ;  /* 0x000010040e007986 */ /* 0x020fe8000c101906 */
[----:B------:R-:W-:Y:S04]  /*3960*/  STG.E desc[UR6][R14.64+0x14], R5 ;  /* 0x000014050e007986 */ /* 0x000fe8000c101906 */
[----:B------:R-:W-:Y:S04]  /*3970*/  STG.E desc[UR6][R14.64+0x18], R6 ;  /* 0x000018060e007986 */ /* 0x000fe8000c101906 */
[----:B------:R-:W-:Y:S04]  /*3980*/  STG.E desc[UR6][R14.64+0xc4], R7 ;  /* 0x0000c4070e007986 */ /* 0x000fe8000c101906 */
[----:B------:R-:W-:Y:S04]  /*3990*/  STG.E desc[UR6][R14.64+0xc8], R8 ;  /* 0x0000c8080e007986 */ /* 0x000fe8000c101906 */
[----:B------:R-:W-:Y:S04]  /*39a0*/  STG.E desc[UR6][R14.64+0xcc], R9 ;  /* 0x0000cc090e007986 */ /* 0x000fe8000c101906 */
[----:B------:R-:W-:Y:S04]  /*39b0*/  STG.E desc[UR6][R14.64+0xd0], R10 ;  /* 0x0000d00a0e007986 */ /* 0x000fe8000c101906 */
[----:B------:R-:W-:Y:S04]  /*39c0*/  STG.E desc[UR6][R14.64+0xd4], R11 ;  /* 0x0000d40b0e007986 */ /* 0x000fe8000c101906 */
[----:B------:R-:W-:Y:S04]  /*39d0*/  STG.E desc[UR6][R14.64+0xd8], R12 ;  /* 0x0000d80c0e007986 */ /* 0x000fe8000c101906 */
[----:B------:R-:W-:Y:S01]  /*39e0*/  STG.E desc[UR6][R14.64+0xdc], R13 ;  /* 0x0000dc0d0e007986 */ /* 0x000fe2000c101906 */
[----:B------:R-:W-:Y:S05]  /*39f0*/  EXIT ;  /* 0x000000000000794d */ /* 0x000fea0003800000 */
.L_x_3:
[----:B------:R-:W-:-:S00]  /*3a00*/  BRA `(.L_x_3) ;  /* 0xfffffffc00fc7947 */ /* 0x000fc0000383ffff */
[----:B------:R-:W-:-:S00]  /*3a10*/  NOP ;  /* 0x0000000000007918 */ /* 0x000fc00000000000 */
        /* <DEDUP_REMOVED lines=14> */
.L_x_4:


//--------------------- .nv.shared.candidate1     --------------------------
	.section	.nv.shared.candidate1,"aw",@nobits
	.sectionflags	@""
	.align	4
.nv.shared.candidate1:
	.zero		42496


//--------------------- .nv.shared.reserved.0     --------------------------
	.section	.nv.shared.reserved.0,"aw",@nobits
	.weak		__nv_reservedSMEM_offset_0_alias
	.size		__nv_reservedSMEM_offset_0_alias, 0, 64
	.other		__nv_reservedSMEM_offset_0_alias,@"STO_CUDA_RESERVED_SHARED STV_DEFAULT"
__nv_reservedSMEM_offset_0_alias:
	.zero		0
	.zero		64


//--------------------- .nv.constant0.candidate1  --------------------------
	.section	.nv.constant0.candidate1,"a",@progbits
	.sectionflags	@""
	.align	4
.nv.constant0.candidate1:
	.zero		920


//--------------------- SYMBOLS --------------------------

	.type		.nv.reservedSmem.offset0,@object
	.size		.nv.reservedSmem.offset0,0x4
	.type		.nv.reservedSmem.cap,@object
	.size		.nv.reservedSmem.cap,0x4
